//
// Generated by NVIDIA NVVM Compiler
//
// Compiler Build ID: CL-36424714
// Cuda compilation tools, release 13.0, V13.0.88
// Based on NVVM 20.0.0
//

.version 9.0
.target sm_100
.address_size 64

	// .globl	_Z6matmulP6__halfS0_S0_iii
.extern .shared .align 16 .b8 shared_storage[];

.visible .entry _Z6matmulP6__halfS0_S0_iii(
	.param .u64 .ptr .align 1 _Z6matmulP6__halfS0_S0_iii_param_0,
	.param .u64 .ptr .align 1 _Z6matmulP6__halfS0_S0_iii_param_1,
	.param .u64 .ptr .align 1 _Z6matmulP6__halfS0_S0_iii_param_2,
	.param .u32 _Z6matmulP6__halfS0_S0_iii_param_3,
	.param .u32 _Z6matmulP6__halfS0_S0_iii_param_4,
	.param .u32 _Z6matmulP6__halfS0_S0_iii_param_5
)
{
	.reg .pred 	%p<45>;
	.reg .b16 	%rs<13>;
	.reg .b32 	%r<2530>;
	.reg .b32 	%f<4331>;
	.reg .b64 	%rd<273>;

	ld.param.u64 	%rd14, [_Z6matmulP6__halfS0_S0_iii_param_0];
	ld.param.u64 	%rd15, [_Z6matmulP6__halfS0_S0_iii_param_1];
	ld.param.u32 	%r88, [_Z6matmulP6__halfS0_S0_iii_param_5];
	mov.u32 	%r137, %ctaid.y;
	mov.u32 	%r138, %tid.x;
	mov.u32 	%r139, %tid.y;
	mov.u32 	%r140, %tid.z;
	shl.b32 	%r141, %r140, 6;
	shl.b32 	%r142, %r139, 5;
	add.s32 	%r143, %r142, %r138;
	add.s32 	%r144, %r143, %r141;
	shr.u32 	%r145, %r144, 2;
	shl.b32 	%r146, %r138, 3;
	shl.b32 	%r147, %r138, 7;
	and.b32  	%r148, %r147, 256;
	shl.b32 	%r149, %r144, 2;
	and.b32  	%r150, %r149, 240;
	and.b32  	%r151, %r146, 8;
	or.b32  	%r152, %r151, %r148;
	or.b32  	%r153, %r152, %r150;
	shl.b32 	%r154, %r137, 7;
	and.b32  	%r155, %r146, 24;
	shl.b32 	%r156, %r145, 5;
	and.b32  	%r157, %r156, 1048064;
	or.b32  	%r158, %r153, %r157;
	mul.wide.u32 	%rd65, %r158, 2;
	mov.u32 	%r159, shared_storage;
	cvt.u64.u32 	%rd66, %r159;
	cvta.shared.u64 	%rd67, %rd66;
	add.s64 	%rd17, %rd67, %rd65;
	// begin inline asm
	{ .reg .u64 smem_ptr; cvta.to.shared.u64 smem_ptr, %rd17; cvt.u32.u64 %r89, smem_ptr; }

	// end inline asm
	add.s32 	%r160, %r154, %r145;
	mul.lo.s32 	%r2, %r160, %r88;
	add.s32 	%r161, %r2, %r155;
	mul.wide.s32 	%rd68, %r161, 2;
	add.s64 	%rd18, %rd14, %rd68;
	// begin inline asm
	cp.async.cg.shared.global [%r89], [%rd18], 16;

	// end inline asm
	add.s32 	%r162, %r156, 1024;
	and.b32  	%r163, %r162, 2147483136;
	or.b32  	%r164, %r153, %r163;
	mul.wide.u32 	%rd69, %r164, 2;
	add.s64 	%rd19, %rd67, %rd69;
	// begin inline asm
	{ .reg .u64 smem_ptr; cvta.to.shared.u64 smem_ptr, %rd19; cvt.u32.u64 %r91, smem_ptr; }

	// end inline asm
	add.s32 	%r165, %r160, 32;
	mul.lo.s32 	%r4, %r165, %r88;
	add.s32 	%r166, %r4, %r155;
	mul.wide.s32 	%rd70, %r166, 2;
	add.s64 	%rd20, %rd14, %rd70;
	// begin inline asm
	cp.async.cg.shared.global [%r91], [%rd20], 16;

	// end inline asm
	add.s32 	%r167, %r156, 2048;
	and.b32  	%r168, %r167, 2147483136;
	or.b32  	%r169, %r153, %r168;
	mul.wide.u32 	%rd71, %r169, 2;
	add.s64 	%rd21, %rd67, %rd71;
	// begin inline asm
	{ .reg .u64 smem_ptr; cvta.to.shared.u64 smem_ptr, %rd21; cvt.u32.u64 %r93, smem_ptr; }

	// end inline asm
	add.s32 	%r170, %r160, 64;
	mul.lo.s32 	%r6, %r170, %r88;
	add.s32 	%r171, %r6, %r155;
	mul.wide.s32 	%rd72, %r171, 2;
	add.s64 	%rd22, %rd14, %rd72;
	// begin inline asm
	cp.async.cg.shared.global [%r93], [%rd22], 16;

	// end inline asm
	add.s32 	%r172, %r156, 3072;
	and.b32  	%r173, %r172, 2147483136;
	or.b32  	%r174, %r153, %r173;
	mul.wide.u32 	%rd73, %r174, 2;
	add.s64 	%rd23, %rd67, %rd73;
	// begin inline asm
	{ .reg .u64 smem_ptr; cvta.to.shared.u64 smem_ptr, %rd23; cvt.u32.u64 %r95, smem_ptr; }

	// end inline asm
	add.s32 	%r175, %r160, 96;
	mul.lo.s32 	%r8, %r175, %r88;
	add.s32 	%r176, %r8, %r155;
	mul.wide.s32 	%rd74, %r176, 2;
	add.s64 	%rd24, %rd14, %rd74;
	// begin inline asm
	cp.async.cg.shared.global [%r95], [%rd24], 16;

	// end inline asm
	mov.u32 	%r177, %ctaid.x;
	shl.b32 	%r178, %r177, 7;
	add.s64 	%rd25, %rd17, 32768;
	// begin inline asm
	{ .reg .u64 smem_ptr; cvta.to.shared.u64 smem_ptr, %rd25; cvt.u32.u64 %r97, smem_ptr; }

	// end inline asm
	add.s32 	%r179, %r178, %r145;
	mul.lo.s32 	%r10, %r179, %r88;
	add.s32 	%r180, %r10, %r155;
	mul.wide.s32 	%rd75, %r180, 2;
	add.s64 	%rd26, %rd15, %rd75;
	// begin inline asm
	cp.async.cg.shared.global [%r97], [%rd26], 16;

	// end inline asm
	add.s64 	%rd27, %rd19, 32768;
	// begin inline asm
	{ .reg .u64 smem_ptr; cvta.to.shared.u64 smem_ptr, %rd27; cvt.u32.u64 %r99, smem_ptr; }

	// end inline asm
	add.s32 	%r181, %r179, 32;
	mul.lo.s32 	%r12, %r181, %r88;
	add.s32 	%r182, %r12, %r155;
	mul.wide.s32 	%rd76, %r182, 2;
	add.s64 	%rd28, %rd15, %rd76;
	// begin inline asm
	cp.async.cg.shared.global [%r99], [%rd28], 16;

	// end inline asm
	add.s64 	%rd29, %rd21, 32768;
	// begin inline asm
	{ .reg .u64 smem_ptr; cvta.to.shared.u64 smem_ptr, %rd29; cvt.u32.u64 %r101, smem_ptr; }

	// end inline asm
	add.s32 	%r183, %r179, 64;
	mul.lo.s32 	%r14, %r183, %r88;
	add.s32 	%r184, %r14, %r155;
	mul.wide.s32 	%rd77, %r184, 2;
	add.s64 	%rd30, %rd15, %rd77;
	// begin inline asm
	cp.async.cg.shared.global [%r101], [%rd30], 16;

	// end inline asm
	add.s64 	%rd31, %rd23, 32768;
	// begin inline asm
	{ .reg .u64 smem_ptr; cvta.to.shared.u64 smem_ptr, %rd31; cvt.u32.u64 %r103, smem_ptr; }

	// end inline asm
	add.s32 	%r185, %r179, 96;
	mul.lo.s32 	%r16, %r185, %r88;
	add.s32 	%r186, %r16, %r155;
	mul.wide.s32 	%rd78, %r186, 2;
	add.s64 	%rd32, %rd15, %rd78;
	// begin inline asm
	cp.async.cg.shared.global [%r103], [%rd32], 16;

	// end inline asm
	// begin inline asm
	cp.async.commit_group;

	// end inline asm
	add.s64 	%rd33, %rd17, 8192;
	// begin inline asm
	{ .reg .u64 smem_ptr; cvta.to.shared.u64 smem_ptr, %rd33; cvt.u32.u64 %r105, smem_ptr; }

	// end inline asm
	cvt.s64.s32 	%rd79, %r2;
	cvt.u64.u32 	%rd80, %r155;
	add.s64 	%rd81, %rd80, %rd79;
	shl.b64 	%rd82, %rd81, 1;
	add.s64 	%rd5, %rd14, %rd82;
	add.s64 	%rd34, %rd5, 64;
	// begin inline asm
	cp.async.cg.shared.global [%r105], [%rd34], 16;

	// end inline asm
	add.s64 	%rd35, %rd19, 8192;
	// begin inline asm
	{ .reg .u64 smem_ptr; cvta.to.shared.u64 smem_ptr, %rd35; cvt.u32.u64 %r107, smem_ptr; }

	// end inline asm
	cvt.s64.s32 	%rd83, %r4;
	add.s64 	%rd84, %rd80, %rd83;
	shl.b64 	%rd85, %rd84, 1;
	add.s64 	%rd6, %rd14, %rd85;
	add.s64 	%rd36, %rd6, 64;
	// begin inline asm
	cp.async.cg.shared.global [%r107], [%rd36], 16;

	// end inline asm
	add.s64 	%rd37, %rd21, 8192;
	// begin inline asm
	{ .reg .u64 smem_ptr; cvta.to.shared.u64 smem_ptr, %rd37; cvt.u32.u64 %r109, smem_ptr; }

	// end inline asm
	cvt.s64.s32 	%rd86, %r6;
	add.s64 	%rd87, %rd80, %rd86;
	shl.b64 	%rd88, %rd87, 1;
	add.s64 	%rd7, %rd14, %rd88;
	add.s64 	%rd38, %rd7, 64;
	// begin inline asm
	cp.async.cg.shared.global [%r109], [%rd38], 16;

	// end inline asm
	add.s64 	%rd39, %rd23, 8192;
	// begin inline asm
	{ .reg .u64 smem_ptr; cvta.to.shared.u64 smem_ptr, %rd39; cvt.u32.u64 %r111, smem_ptr; }

	// end inline asm
	cvt.s64.s32 	%rd89, %r8;
	add.s64 	%rd90, %rd80, %rd89;
	shl.b64 	%rd91, %rd90, 1;
	add.s64 	%rd8, %rd14, %rd91;
	add.s64 	%rd40, %rd8, 64;
	// begin inline asm
	cp.async.cg.shared.global [%r111], [%rd40], 16;

	// end inline asm
	add.s64 	%rd41, %rd17, 40960;
	// begin inline asm
	{ .reg .u64 smem_ptr; cvta.to.shared.u64 smem_ptr, %rd41; cvt.u32.u64 %r113, smem_ptr; }

	// end inline asm
	cvt.s64.s32 	%rd92, %r10;
	add.s64 	%rd93, %rd80, %rd92;
	shl.b64 	%rd94, %rd93, 1;
	add.s64 	%rd9, %rd15, %rd94;
	add.s64 	%rd42, %rd9, 64;
	// begin inline asm
	cp.async.cg.shared.global [%r113], [%rd42], 16;

	// end inline asm
	add.s64 	%rd43, %rd19, 40960;
	// begin inline asm
	{ .reg .u64 smem_ptr; cvta.to.shared.u64 smem_ptr, %rd43; cvt.u32.u64 %r115, smem_ptr; }

	// end inline asm
	cvt.s64.s32 	%rd95, %r12;
	add.s64 	%rd96, %rd80, %rd95;
	shl.b64 	%rd97, %rd96, 1;
	add.s64 	%rd10, %rd15, %rd97;
	add.s64 	%rd44, %rd10, 64;
	// begin inline asm
	cp.async.cg.shared.global [%r115], [%rd44], 16;

	// end inline asm
	add.s64 	%rd45, %rd21, 40960;
	// begin inline asm
	{ .reg .u64 smem_ptr; cvta.to.shared.u64 smem_ptr, %rd45; cvt.u32.u64 %r117, smem_ptr; }

	// end inline asm
	cvt.s64.s32 	%rd98, %r14;
	add.s64 	%rd99, %rd80, %rd98;
	shl.b64 	%rd100, %rd99, 1;
	add.s64 	%rd11, %rd15, %rd100;
	add.s64 	%rd46, %rd11, 64;
	// begin inline asm
	cp.async.cg.shared.global [%r117], [%rd46], 16;

	// end inline asm
	add.s64 	%rd47, %rd23, 40960;
	// begin inline asm
	{ .reg .u64 smem_ptr; cvta.to.shared.u64 smem_ptr, %rd47; cvt.u32.u64 %r119, smem_ptr; }

	// end inline asm
	cvt.s64.s32 	%rd101, %r16;
	add.s64 	%rd102, %rd80, %rd101;
	shl.b64 	%rd103, %rd102, 1;
	add.s64 	%rd12, %rd15, %rd103;
	add.s64 	%rd48, %rd12, 64;
	// begin inline asm
	cp.async.cg.shared.global [%r119], [%rd48], 16;

	// end inline asm
	// begin inline asm
	cp.async.commit_group;

	// end inline asm
	add.s64 	%rd49, %rd17, 16384;
	// begin inline asm
	{ .reg .u64 smem_ptr; cvta.to.shared.u64 smem_ptr, %rd49; cvt.u32.u64 %r121, smem_ptr; }

	// end inline asm
	add.s64 	%rd50, %rd5, 128;
	// begin inline asm
	cp.async.cg.shared.global [%r121], [%rd50], 16;

	// end inline asm
	add.s64 	%rd51, %rd19, 16384;
	// begin inline asm
	{ .reg .u64 smem_ptr; cvta.to.shared.u64 smem_ptr, %rd51; cvt.u32.u64 %r123, smem_ptr; }

	// end inline asm
	add.s64 	%rd52, %rd6, 128;
	// begin inline asm
	cp.async.cg.shared.global [%r123], [%rd52], 16;

	// end inline asm
	add.s64 	%rd53, %rd21, 16384;
	// begin inline asm
	{ .reg .u64 smem_ptr; cvta.to.shared.u64 smem_ptr, %rd53; cvt.u32.u64 %r125, smem_ptr; }

	// end inline asm
	add.s64 	%rd54, %rd7, 128;
	// begin inline asm
	cp.async.cg.shared.global [%r125], [%rd54], 16;

	// end inline asm
	add.s64 	%rd55, %rd23, 16384;
	// begin inline asm
	{ .reg .u64 smem_ptr; cvta.to.shared.u64 smem_ptr, %rd55; cvt.u32.u64 %r127, smem_ptr; }

	// end inline asm
	add.s64 	%rd56, %rd8, 128;
	// begin inline asm
	cp.async.cg.shared.global [%r127], [%rd56], 16;

	// end inline asm
	add.s64 	%rd57, %rd17, 49152;
	// begin inline asm
	{ .reg .u64 smem_ptr; cvta.to.shared.u64 smem_ptr, %rd57; cvt.u32.u64 %r129, smem_ptr; }

	// end inline asm
	add.s64 	%rd58, %rd9, 128;
	// begin inline asm
	cp.async.cg.shared.global [%r129], [%rd58], 16;

	// end inline asm
	add.s64 	%rd59, %rd19, 49152;
	// begin inline asm
	{ .reg .u64 smem_ptr; cvta.to.shared.u64 smem_ptr, %rd59; cvt.u32.u64 %r131, smem_ptr; }

	// end inline asm
	add.s64 	%rd60, %rd10, 128;
	// begin inline asm
	cp.async.cg.shared.global [%r131], [%rd60], 16;

	// end inline asm
	add.s64 	%rd61, %rd21, 49152;
	// begin inline asm
	{ .reg .u64 smem_ptr; cvta.to.shared.u64 smem_ptr, %rd61; cvt.u32.u64 %r133, smem_ptr; }

	// end inline asm
	add.s64 	%rd62, %rd11, 128;
	// begin inline asm
	cp.async.cg.shared.global [%r133], [%rd62], 16;

	// end inline asm
	add.s64 	%rd63, %rd23, 49152;
	// begin inline asm
	{ .reg .u64 smem_ptr; cvta.to.shared.u64 smem_ptr, %rd63; cvt.u32.u64 %r135, smem_ptr; }

	// end inline asm
	add.s64 	%rd64, %rd12, 128;
	// begin inline asm
	cp.async.cg.shared.global [%r135], [%rd64], 16;

	// end inline asm
	// begin inline asm
	cp.async.commit_group;

	// end inline asm
	shr.s32 	%r187, %r88, 31;
	shr.u32 	%r188, %r187, 27;
	add.s32 	%r189, %r88, %r188;
	shr.s32 	%r33, %r189, 5;
	setp.lt.s32 	%p9, %r88, 160;
	mov.f32 	%f4283, 0f00000000;
	mov.f32 	%f4284, %f4283;
	mov.f32 	%f4287, %f4283;
	mov.f32 	%f4288, %f4283;
	mov.f32 	%f4285, %f4283;
	mov.f32 	%f4286, %f4283;
	mov.f32 	%f4289, %f4283;
	mov.f32 	%f4290, %f4283;
	@%p9 bra 	$L__BB0_19;
	mov.b32 	%r2516, 0;
	mov.f32 	%f4283, 0f00000000;
	bra.uni 	$L__BB0_3;
$L__BB0_2:
	add.s32 	%r1366, %r33, -4;
	setp.ge.s32 	%p22, %r36, %r1366;
	mov.u32 	%r2516, %r36;
	@%p22 bra 	$L__BB0_19;
$L__BB0_3:
	// begin inline asm
	cp.async.wait_group 2;

	// end inline asm
	bar.sync 	0;
	add.s32 	%r191, %r2516, 3;
	setp.ge.s32 	%p10, %r191, %r33;
	@%p10 bra 	$L__BB0_5;
	ld.param.u64 	%rd266, [_Z6matmulP6__halfS0_S0_iii_param_1];
	ld.param.u64 	%rd260, [_Z6matmulP6__halfS0_S0_iii_param_0];
	shl.b32 	%r208, %r2516, 5;
	mov.u32 	%r209, %tid.x;
	shl.b32 	%r210, %r209, 3;
	and.b32  	%r211, %r210, 24;
	or.b32  	%r212, %r208, %r211;
	add.s32 	%r213, %r212, 96;
	add.s64 	%rd104, %rd17, 24576;
	// begin inline asm
	{ .reg .u64 smem_ptr; cvta.to.shared.u64 smem_ptr, %rd104; cvt.u32.u64 %r192, smem_ptr; }

	// end inline asm
	add.s32 	%r214, %r213, %r2;
	mul.wide.u32 	%rd120, %r214, 2;
	add.s64 	%rd105, %rd260, %rd120;
	// begin inline asm
	cp.async.cg.shared.global [%r192], [%rd105], 16;

	// end inline asm
	add.s64 	%rd106, %rd19, 24576;
	// begin inline asm
	{ .reg .u64 smem_ptr; cvta.to.shared.u64 smem_ptr, %rd106; cvt.u32.u64 %r194, smem_ptr; }

	// end inline asm
	add.s32 	%r215, %r213, %r4;
	mul.wide.u32 	%rd121, %r215, 2;
	add.s64 	%rd107, %rd260, %rd121;
	// begin inline asm
	cp.async.cg.shared.global [%r194], [%rd107], 16;

	// end inline asm
	add.s64 	%rd108, %rd21, 24576;
	// begin inline asm
	{ .reg .u64 smem_ptr; cvta.to.shared.u64 smem_ptr, %rd108; cvt.u32.u64 %r196, smem_ptr; }

	// end inline asm
	add.s32 	%r216, %r213, %r6;
	mul.wide.u32 	%rd122, %r216, 2;
	add.s64 	%rd109, %rd260, %rd122;
	// begin inline asm
	cp.async.cg.shared.global [%r196], [%rd109], 16;

	// end inline asm
	add.s64 	%rd110, %rd23, 24576;
	// begin inline asm
	{ .reg .u64 smem_ptr; cvta.to.shared.u64 smem_ptr, %rd110; cvt.u32.u64 %r198, smem_ptr; }

	// end inline asm
	add.s32 	%r217, %r213, %r8;
	mul.wide.u32 	%rd123, %r217, 2;
	add.s64 	%rd111, %rd260, %rd123;
	// begin inline asm
	cp.async.cg.shared.global [%r198], [%rd111], 16;

	// end inline asm
	add.s64 	%rd112, %rd17, 57344;
	// begin inline asm
	{ .reg .u64 smem_ptr; cvta.to.shared.u64 smem_ptr, %rd112; cvt.u32.u64 %r200, smem_ptr; }

	// end inline asm
	add.s32 	%r218, %r213, %r10;
	mul.wide.u32 	%rd124, %r218, 2;
	add.s64 	%rd113, %rd266, %rd124;
	// begin inline asm
	cp.async.cg.shared.global [%r200], [%rd113], 16;

	// end inline asm
	add.s64 	%rd114, %rd19, 57344;
	// begin inline asm
	{ .reg .u64 smem_ptr; cvta.to.shared.u64 smem_ptr, %rd114; cvt.u32.u64 %r202, smem_ptr; }

	// end inline asm
	add.s32 	%r219, %r213, %r12;
	mul.wide.u32 	%rd125, %r219, 2;
	add.s64 	%rd115, %rd266, %rd125;
	// begin inline asm
	cp.async.cg.shared.global [%r202], [%rd115], 16;

	// end inline asm
	add.s64 	%rd116, %rd21, 57344;
	// begin inline asm
	{ .reg .u64 smem_ptr; cvta.to.shared.u64 smem_ptr, %rd116; cvt.u32.u64 %r204, smem_ptr; }

	// end inline asm
	add.s32 	%r220, %r213, %r14;
	mul.wide.u32 	%rd126, %r220, 2;
	add.s64 	%rd117, %rd266, %rd126;
	// begin inline asm
	cp.async.cg.shared.global [%r204], [%rd117], 16;

	// end inline asm
	add.s64 	%rd118, %rd23, 57344;
	// begin inline asm
	{ .reg .u64 smem_ptr; cvta.to.shared.u64 smem_ptr, %rd118; cvt.u32.u64 %r206, smem_ptr; }

	// end inline asm
	add.s32 	%r221, %r213, %r16;
	mul.wide.u32 	%rd127, %r221, 2;
	add.s64 	%rd119, %rd266, %rd127;
	// begin inline asm
	cp.async.cg.shared.global [%r206], [%rd119], 16;

	// end inline asm
	// begin inline asm
	cp.async.commit_group;

	// end inline asm
$L__BB0_5:
	mov.b32 	%r2517, 0;
	mov.pred 	%p37, -1;
$L__BB0_6:
	mov.pred 	%p1, %p37;
	mov.u32 	%r416, %tid.x;
	shl.b32 	%r417, %r416, 1;
	and.b32  	%r418, %r417, 6;
	add.s32 	%r419, %r2517, %r418;
	shl.b32 	%r420, %r419, 4;
	and.b32  	%r421, %r420, 256;
	shr.u32 	%r422, %r416, 2;
	mov.u32 	%r423, %tid.z;
	shl.b32 	%r424, %r423, 6;
	add.s32 	%r425, %r422, %r424;
	add.s32 	%r426, %r425, 48;
	shl.b32 	%r427, %r426, 4;
	and.b32  	%r428, %r427, 240;
	shl.b32 	%r429, %r426, 5;
	and.b32  	%r430, %r429, 523776;
	or.b32  	%r431, %r428, %r430;
	or.b32  	%r432, %r431, %r418;
	or.b32  	%r433, %r432, %r421;
	shl.b32 	%r434, %r433, 1;
	mov.u32 	%r435, shared_storage;
	add.s32 	%r436, %r435, %r434;
	ld.shared.u32 	%r223, [%r436];
	add.s32 	%r437, %r419, 8;
	shl.b32 	%r438, %r437, 4;
	and.b32  	%r439, %r438, 256;
	and.b32  	%r440, %r437, 14;
	or.b32  	%r441, %r431, %r440;
	or.b32  	%r442, %r441, %r439;
	shl.b32 	%r443, %r442, 1;
	add.s32 	%r444, %r435, %r443;
	ld.shared.u32 	%r226, [%r444];
	add.s32 	%r445, %r425, 56;
	shl.b32 	%r446, %r445, 4;
	and.b32  	%r447, %r446, 240;
	shl.b32 	%r448, %r445, 5;
	and.b32  	%r449, %r448, 523776;
	or.b32  	%r450, %r447, %r449;
	or.b32  	%r451, %r450, %r418;
	or.b32  	%r452, %r451, %r421;
	shl.b32 	%r453, %r452, 1;
	add.s32 	%r454, %r435, %r453;
	ld.shared.u32 	%r224, [%r454];
	or.b32  	%r455, %r450, %r440;
	or.b32  	%r456, %r455, %r439;
	shl.b32 	%r457, %r456, 1;
	add.s32 	%r458, %r435, %r457;
	ld.shared.u32 	%r227, [%r458];
	mov.u32 	%r459, %tid.y;
	shl.b32 	%r460, %r459, 6;
	add.s32 	%r461, %r422, %r460;
	add.s32 	%r462, %r461, 48;
	shl.b32 	%r463, %r462, 4;
	and.b32  	%r464, %r463, 240;
	shl.b32 	%r465, %r462, 5;
	and.b32  	%r466, %r465, 8388096;
	or.b32  	%r467, %r464, %r466;
	or.b32  	%r468, %r467, %r418;
	or.b32  	%r469, %r468, %r421;
	shl.b32 	%r470, %r469, 1;
	add.s32 	%r471, %r435, 32768;
	add.s32 	%r472, %r471, %r470;
	ld.shared.u32 	%r225, [%r472];
	or.b32  	%r473, %r467, %r440;
	or.b32  	%r474, %r473, %r439;
	shl.b32 	%r475, %r474, 1;
	add.s32 	%r476, %r471, %r475;
	ld.shared.u32 	%r228, [%r476];
	add.s32 	%r477, %r461, 56;
	shl.b32 	%r478, %r477, 4;
	and.b32  	%r479, %r478, 240;
	shl.b32 	%r480, %r477, 5;
	and.b32  	%r481, %r480, 8388096;
	or.b32  	%r482, %r479, %r481;
	or.b32  	%r483, %r482, %r418;
	or.b32  	%r484, %r483, %r421;
	shl.b32 	%r485, %r484, 1;
	add.s32 	%r486, %r471, %r485;
	ld.shared.u32 	%r231, [%r486];
	or.b32  	%r487, %r482, %r440;
	or.b32  	%r488, %r487, %r439;
	shl.b32 	%r489, %r488, 1;
	add.s32 	%r490, %r471, %r489;
	ld.shared.u32 	%r234, [%r490];
	// begin inline asm
	mma.sync.aligned.m16n8k8.row.col.f32.f16.f16.f32 {%f147,  %f148,  %f149,  %f150},{%r223,  %r224},{%r225},{%f4290,  %f4289,  %f4288,  %f4287};

	// end inline asm
	// begin inline asm
	mma.sync.aligned.m16n8k8.row.col.f32.f16.f16.f32 {%f155,  %f156,  %f157,  %f158},{%r226,  %r227},{%r228},{%f147,  %f148,  %f149,  %f150};

	// end inline asm
	// begin inline asm
	mma.sync.aligned.m16n8k8.row.col.f32.f16.f16.f32 {%f163,  %f164,  %f165,  %f166},{%r223,  %r224},{%r231},{%f4286,  %f4285,  %f4284,  %f4283};

	// end inline asm
	// begin inline asm
	mma.sync.aligned.m16n8k8.row.col.f32.f16.f16.f32 {%f171,  %f172,  %f173,  %f174},{%r226,  %r227},{%r234},{%f163,  %f164,  %f165,  %f166};

	// end inline asm
	// begin inline asm
	mma.sync.aligned.m16n8k8.row.col.f32.f16.f16.f32 {%f179,  %f180,  %f181,  %f182},{%r223,  %r224},{%r225},{%f155,  %f156,  %f157,  %f158};

	// end inline asm
	// begin inline asm
	mma.sync.aligned.m16n8k8.row.col.f32.f16.f16.f32 {%f187,  %f188,  %f189,  %f190},{%r226,  %r227},{%r228},{%f179,  %f180,  %f181,  %f182};

	// end inline asm
	// begin inline asm
	mma.sync.aligned.m16n8k8.row.col.f32.f16.f16.f32 {%f195,  %f196,  %f197,  %f198},{%r223,  %r224},{%r231},{%f171,  %f172,  %f173,  %f174};

	// end inline asm
	// begin inline asm
	mma.sync.aligned.m16n8k8.row.col.f32.f16.f16.f32 {%f203,  %f204,  %f205,  %f206},{%r226,  %r227},{%r234},{%f195,  %f196,  %f197,  %f198};

	// end inline asm
	// begin inline asm
	mma.sync.aligned.m16n8k8.row.col.f32.f16.f16.f32 {%f211,  %f212,  %f213,  %f214},{%r223,  %r224},{%r225},{%f187,  %f188,  %f189,  %f190};

	// end inline asm
	// begin inline asm
	mma.sync.aligned.m16n8k8.row.col.f32.f16.f16.f32 {%f219,  %f220,  %f221,  %f222},{%r226,  %r227},{%r228},{%f211,  %f212,  %f213,  %f214};

	// end inline asm
	// begin inline asm
	mma.sync.aligned.m16n8k8.row.col.f32.f16.f16.f32 {%f227,  %f228,  %f229,  %f230},{%r223,  %r224},{%r231},{%f203,  %f204,  %f205,  %f206};

	// end inline asm
	// begin inline asm
	mma.sync.aligned.m16n8k8.row.col.f32.f16.f16.f32 {%f235,  %f236,  %f237,  %f238},{%r226,  %r227},{%r234},{%f227,  %f228,  %f229,  %f230};

	// end inline asm
	// begin inline asm
	mma.sync.aligned.m16n8k8.row.col.f32.f16.f16.f32 {%f243,  %f244,  %f245,  %f246},{%r223,  %r224},{%r225},{%f219,  %f220,  %f221,  %f222};

	// end inline asm
	// begin inline asm
	mma.sync.aligned.m16n8k8.row.col.f32.f16.f16.f32 {%f251,  %f252,  %f253,  %f254},{%r226,  %r227},{%r228},{%f243,  %f244,  %f245,  %f246};

	// end inline asm
	// begin inline asm
	mma.sync.aligned.m16n8k8.row.col.f32.f16.f16.f32 {%f259,  %f260,  %f261,  %f262},{%r223,  %r224},{%r231},{%f235,  %f236,  %f237,  %f238};

	// end inline asm
	// begin inline asm
	mma.sync.aligned.m16n8k8.row.col.f32.f16.f16.f32 {%f267,  %f268,  %f269,  %f270},{%r226,  %r227},{%r234},{%f259,  %f260,  %f261,  %f262};

	// end inline asm
	// begin inline asm
	mma.sync.aligned.m16n8k8.row.col.f32.f16.f16.f32 {%f275,  %f276,  %f277,  %f278},{%r223,  %r224},{%r225},{%f251,  %f252,  %f253,  %f254};

	// end inline asm
	// begin inline asm
	mma.sync.aligned.m16n8k8.row.col.f32.f16.f16.f32 {%f283,  %f284,  %f285,  %f286},{%r226,  %r227},{%r228},{%f275,  %f276,  %f277,  %f278};

	// end inline asm
	// begin inline asm
	mma.sync.aligned.m16n8k8.row.col.f32.f16.f16.f32 {%f291,  %f292,  %f293,  %f294},{%r223,  %r224},{%r231},{%f267,  %f268,  %f269,  %f270};

	// end inline asm
	// begin inline asm
	mma.sync.aligned.m16n8k8.row.col.f32.f16.f16.f32 {%f299,  %f300,  %f301,  %f302},{%r226,  %r227},{%r234},{%f291,  %f292,  %f293,  %f294};

	// end inline asm
	// begin inline asm
	mma.sync.aligned.m16n8k8.row.col.f32.f16.f16.f32 {%f307,  %f308,  %f309,  %f310},{%r223,  %r224},{%r225},{%f283,  %f284,  %f285,  %f286};

	// end inline asm
	// begin inline asm
	mma.sync.aligned.m16n8k8.row.col.f32.f16.f16.f32 {%f315,  %f316,  %f317,  %f318},{%r226,  %r227},{%r228},{%f307,  %f308,  %f309,  %f310};

	// end inline asm
	// begin inline asm
	mma.sync.aligned.m16n8k8.row.col.f32.f16.f16.f32 {%f323,  %f324,  %f325,  %f326},{%r223,  %r224},{%r231},{%f299,  %f300,  %f301,  %f302};

	// end inline asm
	// begin inline asm
	mma.sync.aligned.m16n8k8.row.col.f32.f16.f16.f32 {%f331,  %f332,  %f333,  %f334},{%r226,  %r227},{%r234},{%f323,  %f324,  %f325,  %f326};

	// end inline asm
	// begin inline asm
	mma.sync.aligned.m16n8k8.row.col.f32.f16.f16.f32 {%f339,  %f340,  %f341,  %f342},{%r223,  %r224},{%r225},{%f315,  %f316,  %f317,  %f318};

	// end inline asm
	// begin inline asm
	mma.sync.aligned.m16n8k8.row.col.f32.f16.f16.f32 {%f347,  %f348,  %f349,  %f350},{%r226,  %r227},{%r228},{%f339,  %f340,  %f341,  %f342};

	// end inline asm
	// begin inline asm
	mma.sync.aligned.m16n8k8.row.col.f32.f16.f16.f32 {%f355,  %f356,  %f357,  %f358},{%r223,  %r224},{%r231},{%f331,  %f332,  %f333,  %f334};

	// end inline asm
	// begin inline asm
	mma.sync.aligned.m16n8k8.row.col.f32.f16.f16.f32 {%f363,  %f364,  %f365,  %f366},{%r226,  %r227},{%r234},{%f355,  %f356,  %f357,  %f358};

	// end inline asm
	// begin inline asm
	mma.sync.aligned.m16n8k8.row.col.f32.f16.f16.f32 {%f371,  %f372,  %f373,  %f374},{%r223,  %r224},{%r225},{%f347,  %f348,  %f349,  %f350};

	// end inline asm
	// begin inline asm
	mma.sync.aligned.m16n8k8.row.col.f32.f16.f16.f32 {%f379,  %f380,  %f381,  %f382},{%r226,  %r227},{%r228},{%f371,  %f372,  %f373,  %f374};

	// end inline asm
	// begin inline asm
	mma.sync.aligned.m16n8k8.row.col.f32.f16.f16.f32 {%f387,  %f388,  %f389,  %f390},{%r223,  %r224},{%r231},{%f363,  %f364,  %f365,  %f366};

	// end inline asm
	// begin inline asm
	mma.sync.aligned.m16n8k8.row.col.f32.f16.f16.f32 {%f395,  %f396,  %f397,  %f398},{%r226,  %r227},{%r234},{%f387,  %f388,  %f389,  %f390};

	// end inline asm
	// begin inline asm
	mma.sync.aligned.m16n8k8.row.col.f32.f16.f16.f32 {%f403,  %f404,  %f405,  %f406},{%r223,  %r224},{%r225},{%f379,  %f380,  %f381,  %f382};

	// end inline asm
	// begin inline asm
	mma.sync.aligned.m16n8k8.row.col.f32.f16.f16.f32 {%f411,  %f412,  %f413,  %f414},{%r226,  %r227},{%r228},{%f403,  %f404,  %f405,  %f406};

	// end inline asm
	// begin inline asm
	mma.sync.aligned.m16n8k8.row.col.f32.f16.f16.f32 {%f419,  %f420,  %f421,  %f422},{%r223,  %r224},{%r231},{%f395,  %f396,  %f397,  %f398};

	// end inline asm
	// begin inline asm
	mma.sync.aligned.m16n8k8.row.col.f32.f16.f16.f32 {%f427,  %f428,  %f429,  %f430},{%r226,  %r227},{%r234},{%f419,  %f420,  %f421,  %f422};

	// end inline asm
	// begin inline asm
	mma.sync.aligned.m16n8k8.row.col.f32.f16.f16.f32 {%f435,  %f436,  %f437,  %f438},{%r223,  %r224},{%r225},{%f411,  %f412,  %f413,  %f414};

	// end inline asm
	// begin inline asm
	mma.sync.aligned.m16n8k8.row.col.f32.f16.f16.f32 {%f443,  %f444,  %f445,  %f446},{%r226,  %r227},{%r228},{%f435,  %f436,  %f437,  %f438};

	// end inline asm
	// begin inline asm
	mma.sync.aligned.m16n8k8.row.col.f32.f16.f16.f32 {%f451,  %f452,  %f453,  %f454},{%r223,  %r224},{%r231},{%f427,  %f428,  %f429,  %f430};

	// end inline asm
	// begin inline asm
	mma.sync.aligned.m16n8k8.row.col.f32.f16.f16.f32 {%f459,  %f460,  %f461,  %f462},{%r226,  %r227},{%r234},{%f451,  %f452,  %f453,  %f454};

	// end inline asm
	// begin inline asm
	mma.sync.aligned.m16n8k8.row.col.f32.f16.f16.f32 {%f467,  %f468,  %f469,  %f470},{%r223,  %r224},{%r225},{%f443,  %f444,  %f445,  %f446};

	// end inline asm
	// begin inline asm
	mma.sync.aligned.m16n8k8.row.col.f32.f16.f16.f32 {%f475,  %f476,  %f477,  %f478},{%r226,  %r227},{%r228},{%f467,  %f468,  %f469,  %f470};

	// end inline asm
	// begin inline asm
	mma.sync.aligned.m16n8k8.row.col.f32.f16.f16.f32 {%f483,  %f484,  %f485,  %f486},{%r223,  %r224},{%r231},{%f459,  %f460,  %f461,  %f462};

	// end inline asm
	// begin inline asm
	mma.sync.aligned.m16n8k8.row.col.f32.f16.f16.f32 {%f491,  %f492,  %f493,  %f494},{%r226,  %r227},{%r234},{%f483,  %f484,  %f485,  %f486};

	// end inline asm
	// begin inline asm
	mma.sync.aligned.m16n8k8.row.col.f32.f16.f16.f32 {%f499,  %f500,  %f501,  %f502},{%r223,  %r224},{%r225},{%f475,  %f476,  %f477,  %f478};

	// end inline asm
	// begin inline asm
	mma.sync.aligned.m16n8k8.row.col.f32.f16.f16.f32 {%f507,  %f508,  %f509,  %f510},{%r226,  %r227},{%r228},{%f499,  %f500,  %f501,  %f502};

	// end inline asm
	// begin inline asm
	mma.sync.aligned.m16n8k8.row.col.f32.f16.f16.f32 {%f515,  %f516,  %f517,  %f518},{%r223,  %r224},{%r231},{%f491,  %f492,  %f493,  %f494};

	// end inline asm
	// begin inline asm
	mma.sync.aligned.m16n8k8.row.col.f32.f16.f16.f32 {%f523,  %f524,  %f525,  %f526},{%r226,  %r227},{%r234},{%f515,  %f516,  %f517,  %f518};

	// end inline asm
	// begin inline asm
	mma.sync.aligned.m16n8k8.row.col.f32.f16.f16.f32 {%f531,  %f532,  %f533,  %f534},{%r223,  %r224},{%r225},{%f507,  %f508,  %f509,  %f510};

	// end inline asm
	// begin inline asm
	mma.sync.aligned.m16n8k8.row.col.f32.f16.f16.f32 {%f539,  %f540,  %f541,  %f542},{%r226,  %r227},{%r228},{%f531,  %f532,  %f533,  %f534};

	// end inline asm
	// begin inline asm
	mma.sync.aligned.m16n8k8.row.col.f32.f16.f16.f32 {%f547,  %f548,  %f549,  %f550},{%r223,  %r224},{%r231},{%f523,  %f524,  %f525,  %f526};

	// end inline asm
	// begin inline asm
	mma.sync.aligned.m16n8k8.row.col.f32.f16.f16.f32 {%f555,  %f556,  %f557,  %f558},{%r226,  %r227},{%r234},{%f547,  %f548,  %f549,  %f550};

	// end inline asm
	// begin inline asm
	mma.sync.aligned.m16n8k8.row.col.f32.f16.f16.f32 {%f563,  %f564,  %f565,  %f566},{%r223,  %r224},{%r225},{%f539,  %f540,  %f541,  %f542};

	// end inline asm
	// begin inline asm
	mma.sync.aligned.m16n8k8.row.col.f32.f16.f16.f32 {%f571,  %f572,  %f573,  %f574},{%r226,  %r227},{%r228},{%f563,  %f564,  %f565,  %f566};

	// end inline asm
	// begin inline asm
	mma.sync.aligned.m16n8k8.row.col.f32.f16.f16.f32 {%f579,  %f580,  %f581,  %f582},{%r223,  %r224},{%r231},{%f555,  %f556,  %f557,  %f558};

	// end inline asm
	// begin inline asm
	mma.sync.aligned.m16n8k8.row.col.f32.f16.f16.f32 {%f587,  %f588,  %f589,  %f590},{%r226,  %r227},{%r234},{%f579,  %f580,  %f581,  %f582};

	// end inline asm
	// begin inline asm
	mma.sync.aligned.m16n8k8.row.col.f32.f16.f16.f32 {%f595,  %f596,  %f597,  %f598},{%r223,  %r224},{%r225},{%f571,  %f572,  %f573,  %f574};

	// end inline asm
	// begin inline asm
	mma.sync.aligned.m16n8k8.row.col.f32.f16.f16.f32 {%f603,  %f604,  %f605,  %f606},{%r226,  %r227},{%r228},{%f595,  %f596,  %f597,  %f598};

	// end inline asm
	// begin inline asm
	mma.sync.aligned.m16n8k8.row.col.f32.f16.f16.f32 {%f611,  %f612,  %f613,  %f614},{%r223,  %r224},{%r231},{%f587,  %f588,  %f589,  %f590};

	// end inline asm
	// begin inline asm
	mma.sync.aligned.m16n8k8.row.col.f32.f16.f16.f32 {%f619,  %f620,  %f621,  %f622},{%r226,  %r227},{%r234},{%f611,  %f612,  %f613,  %f614};

	// end inline asm
	// begin inline asm
	mma.sync.aligned.m16n8k8.row.col.f32.f16.f16.f32 {%f627,  %f628,  %f629,  %f630},{%r223,  %r224},{%r225},{%f603,  %f604,  %f605,  %f606};

	// end inline asm
	// begin inline asm
	mma.sync.aligned.m16n8k8.row.col.f32.f16.f16.f32 {%f4290,  %f4289,  %f4288,  %f4287},{%r226,  %r227},{%r228},{%f627,  %f628,  %f629,  %f630};

	// end inline asm
	// begin inline asm
	mma.sync.aligned.m16n8k8.row.col.f32.f16.f16.f32 {%f643,  %f644,  %f645,  %f646},{%r223,  %r224},{%r231},{%f619,  %f620,  %f621,  %f622};

	// end inline asm
	// begin inline asm
	mma.sync.aligned.m16n8k8.row.col.f32.f16.f16.f32 {%f4286,  %f4285,  %f4284,  %f4283},{%r226,  %r227},{%r234},{%f643,  %f644,  %f645,  %f646};

	// end inline asm
	mov.b32 	%r2517, 16;
	mov.pred 	%p37, 0;
	@%p1 bra 	$L__BB0_6;
	// begin inline asm
	cp.async.wait_group 2;

	// end inline asm
	bar.sync 	0;
	add.s32 	%r36, %r2516, 4;
	setp.ge.s32 	%p13, %r36, %r33;
	@%p13 bra 	$L__BB0_9;
	ld.param.u64 	%rd267, [_Z6matmulP6__halfS0_S0_iii_param_1];
	ld.param.u64 	%rd261, [_Z6matmulP6__halfS0_S0_iii_param_0];
	shl.b32 	%r499, %r36, 5;
	mov.u32 	%r500, %tid.x;
	shl.b32 	%r501, %r500, 3;
	and.b32  	%r502, %r501, 24;
	or.b32  	%r503, %r499, %r502;
	add.s32 	%r504, %r503, %r2;
	mul.wide.u32 	%rd136, %r504, 2;
	add.s64 	%rd128, %rd261, %rd136;
	// begin inline asm
	cp.async.cg.shared.global [%r89], [%rd128], 16;

	// end inline asm
	add.s32 	%r505, %r503, %r4;
	mul.wide.u32 	%rd137, %r505, 2;
	add.s64 	%rd129, %rd261, %rd137;
	// begin inline asm
	cp.async.cg.shared.global [%r91], [%rd129], 16;

	// end inline asm
	add.s32 	%r506, %r503, %r6;
	mul.wide.u32 	%rd138, %r506, 2;
	add.s64 	%rd130, %rd261, %rd138;
	// begin inline asm
	cp.async.cg.shared.global [%r93], [%rd130], 16;

	// end inline asm
	add.s32 	%r507, %r503, %r8;
	mul.wide.u32 	%rd139, %r507, 2;
	add.s64 	%rd131, %rd261, %rd139;
	// begin inline asm
	cp.async.cg.shared.global [%r95], [%rd131], 16;

	// end inline asm
	add.s32 	%r508, %r503, %r10;
	mul.wide.u32 	%rd140, %r508, 2;
	add.s64 	%rd132, %rd267, %rd140;
	// begin inline asm
	cp.async.cg.shared.global [%r97], [%rd132], 16;

	// end inline asm
	add.s32 	%r509, %r503, %r12;
	mul.wide.u32 	%rd141, %r509, 2;
	add.s64 	%rd133, %rd267, %rd141;
	// begin inline asm
	cp.async.cg.shared.global [%r99], [%rd133], 16;

	// end inline asm
	add.s32 	%r510, %r503, %r14;
	mul.wide.u32 	%rd142, %r510, 2;
	add.s64 	%rd134, %rd267, %rd142;
	// begin inline asm
	cp.async.cg.shared.global [%r101], [%rd134], 16;

	// end inline asm
	add.s32 	%r511, %r503, %r16;
	mul.wide.u32 	%rd143, %r511, 2;
	add.s64 	%rd135, %rd267, %rd143;
	// begin inline asm
	cp.async.cg.shared.global [%r103], [%rd135], 16;

	// end inline asm
	// begin inline asm
	cp.async.commit_group;

	// end inline asm
$L__BB0_9:
	mov.b32 	%r2518, 0;
	mov.pred 	%p38, -1;
$L__BB0_10:
	mov.pred 	%p2, %p38;
	mov.u32 	%r706, %tid.x;
	shl.b32 	%r707, %r706, 1;
	and.b32  	%r708, %r707, 6;
	add.s32 	%r709, %r2518, %r708;
	shl.b32 	%r710, %r709, 4;
	and.b32  	%r711, %r710, 256;
	shr.u32 	%r712, %r706, 2;
	mov.u32 	%r713, %tid.z;
	shl.b32 	%r714, %r713, 6;
	add.s32 	%r715, %r712, %r714;
	add.s32 	%r716, %r715, 48;
	shl.b32 	%r717, %r716, 4;
	and.b32  	%r718, %r717, 240;
	shl.b32 	%r719, %r716, 5;
	and.b32  	%r720, %r719, 523776;
	or.b32  	%r721, %r718, %r720;
	or.b32  	%r722, %r721, %r708;
	or.b32  	%r723, %r722, %r711;
	shl.b32 	%r724, %r723, 1;
	mov.u32 	%r725, shared_storage;
	add.s32 	%r726, %r725, 8192;
	add.s32 	%r727, %r726, %r724;
	ld.shared.u32 	%r513, [%r727];
	add.s32 	%r728, %r709, 8;
	shl.b32 	%r729, %r728, 4;
	and.b32  	%r730, %r729, 256;
	and.b32  	%r731, %r728, 14;
	or.b32  	%r732, %r721, %r731;
	or.b32  	%r733, %r732, %r730;
	shl.b32 	%r734, %r733, 1;
	add.s32 	%r735, %r726, %r734;
	ld.shared.u32 	%r516, [%r735];
	add.s32 	%r736, %r715, 56;
	shl.b32 	%r737, %r736, 4;
	and.b32  	%r738, %r737, 240;
	shl.b32 	%r739, %r736, 5;
	and.b32  	%r740, %r739, 523776;
	or.b32  	%r741, %r738, %r740;
	or.b32  	%r742, %r741, %r708;
	or.b32  	%r743, %r742, %r711;
	shl.b32 	%r744, %r743, 1;
	add.s32 	%r745, %r726, %r744;
	ld.shared.u32 	%r514, [%r745];
	or.b32  	%r746, %r741, %r731;
	or.b32  	%r747, %r746, %r730;
	shl.b32 	%r748, %r747, 1;
	add.s32 	%r749, %r726, %r748;
	ld.shared.u32 	%r517, [%r749];
	mov.u32 	%r750, %tid.y;
	shl.b32 	%r751, %r750, 6;
	add.s32 	%r752, %r712, %r751;
	add.s32 	%r753, %r752, 48;
	shl.b32 	%r754, %r753, 4;
	and.b32  	%r755, %r754, 240;
	shl.b32 	%r756, %r753, 5;
	and.b32  	%r757, %r756, 8388096;
	or.b32  	%r758, %r755, %r757;
	or.b32  	%r759, %r758, %r708;
	or.b32  	%r760, %r759, %r711;
	shl.b32 	%r761, %r760, 1;
	add.s32 	%r762, %r725, 40960;
	add.s32 	%r763, %r762, %r761;
	ld.shared.u32 	%r515, [%r763];
	or.b32  	%r764, %r758, %r731;
	or.b32  	%r765, %r764, %r730;
	shl.b32 	%r766, %r765, 1;
	add.s32 	%r767, %r762, %r766;
	ld.shared.u32 	%r518, [%r767];
	add.s32 	%r768, %r752, 56;
	shl.b32 	%r769, %r768, 4;
	and.b32  	%r770, %r769, 240;
	shl.b32 	%r771, %r768, 5;
	and.b32  	%r772, %r771, 8388096;
	or.b32  	%r773, %r770, %r772;
	or.b32  	%r774, %r773, %r708;
	or.b32  	%r775, %r774, %r711;
	shl.b32 	%r776, %r775, 1;
	add.s32 	%r777, %r762, %r776;
	ld.shared.u32 	%r521, [%r777];
	or.b32  	%r778, %r773, %r731;
	or.b32  	%r779, %r778, %r730;
	shl.b32 	%r780, %r779, 1;
	add.s32 	%r781, %r762, %r780;
	ld.shared.u32 	%r524, [%r781];
	// begin inline asm
	mma.sync.aligned.m16n8k8.row.col.f32.f16.f16.f32 {%f659,  %f660,  %f661,  %f662},{%r513,  %r514},{%r515},{%f4290,  %f4289,  %f4288,  %f4287};

	// end inline asm
	// begin inline asm
	mma.sync.aligned.m16n8k8.row.col.f32.f16.f16.f32 {%f667,  %f668,  %f669,  %f670},{%r516,  %r517},{%r518},{%f659,  %f660,  %f661,  %f662};

	// end inline asm
	// begin inline asm
	mma.sync.aligned.m16n8k8.row.col.f32.f16.f16.f32 {%f675,  %f676,  %f677,  %f678},{%r513,  %r514},{%r521},{%f4286,  %f4285,  %f4284,  %f4283};

	// end inline asm
	// begin inline asm
	mma.sync.aligned.m16n8k8.row.col.f32.f16.f16.f32 {%f683,  %f684,  %f685,  %f686},{%r516,  %r517},{%r524},{%f675,  %f676,  %f677,  %f678};

	// end inline asm
	// begin inline asm
	mma.sync.aligned.m16n8k8.row.col.f32.f16.f16.f32 {%f691,  %f692,  %f693,  %f694},{%r513,  %r514},{%r515},{%f667,  %f668,  %f669,  %f670};

	// end inline asm
	// begin inline asm
	mma.sync.aligned.m16n8k8.row.col.f32.f16.f16.f32 {%f699,  %f700,  %f701,  %f702},{%r516,  %r517},{%r518},{%f691,  %f692,  %f693,  %f694};

	// end inline asm
	// begin inline asm
	mma.sync.aligned.m16n8k8.row.col.f32.f16.f16.f32 {%f707,  %f708,  %f709,  %f710},{%r513,  %r514},{%r521},{%f683,  %f684,  %f685,  %f686};

	// end inline asm
	// begin inline asm
	mma.sync.aligned.m16n8k8.row.col.f32.f16.f16.f32 {%f715,  %f716,  %f717,  %f718},{%r516,  %r517},{%r524},{%f707,  %f708,  %f709,  %f710};

	// end inline asm
	// begin inline asm
	mma.sync.aligned.m16n8k8.row.col.f32.f16.f16.f32 {%f723,  %f724,  %f725,  %f726},{%r513,  %r514},{%r515},{%f699,  %f700,  %f701,  %f702};

	// end inline asm
	// begin inline asm
	mma.sync.aligned.m16n8k8.row.col.f32.f16.f16.f32 {%f731,  %f732,  %f733,  %f734},{%r516,  %r517},{%r518},{%f723,  %f724,  %f725,  %f726};

	// end inline asm
	// begin inline asm
	mma.sync.aligned.m16n8k8.row.col.f32.f16.f16.f32 {%f739,  %f740,  %f741,  %f742},{%r513,  %r514},{%r521},{%f715,  %f716,  %f717,  %f718};

	// end inline asm
	// begin inline asm
	mma.sync.aligned.m16n8k8.row.col.f32.f16.f16.f32 {%f747,  %f748,  %f749,  %f750},{%r516,  %r517},{%r524},{%f739,  %f740,  %f741,  %f742};

	// end inline asm
	// begin inline asm
	mma.sync.aligned.m16n8k8.row.col.f32.f16.f16.f32 {%f755,  %f756,  %f757,  %f758},{%r513,  %r514},{%r515},{%f731,  %f732,  %f733,  %f734};

	// end inline asm
	// begin inline asm
	mma.sync.aligned.m16n8k8.row.col.f32.f16.f16.f32 {%f763,  %f764,  %f765,  %f766},{%r516,  %r517},{%r518},{%f755,  %f756,  %f757,  %f758};

	// end inline asm
	// begin inline asm
	mma.sync.aligned.m16n8k8.row.col.f32.f16.f16.f32 {%f771,  %f772,  %f773,  %f774},{%r513,  %r514},{%r521},{%f747,  %f748,  %f749,  %f750};

	// end inline asm
	// begin inline asm
	mma.sync.aligned.m16n8k8.row.col.f32.f16.f16.f32 {%f779,  %f780,  %f781,  %f782},{%r516,  %r517},{%r524},{%f771,  %f772,  %f773,  %f774};

	// end inline asm
	// begin inline asm
	mma.sync.aligned.m16n8k8.row.col.f32.f16.f16.f32 {%f787,  %f788,  %f789,  %f790},{%r513,  %r514},{%r515},{%f763,  %f764,  %f765,  %f766};

	// end inline asm
	// begin inline asm
	mma.sync.aligned.m16n8k8.row.col.f32.f16.f16.f32 {%f795,  %f796,  %f797,  %f798},{%r516,  %r517},{%r518},{%f787,  %f788,  %f789,  %f790};

	// end inline asm
	// begin inline asm
	mma.sync.aligned.m16n8k8.row.col.f32.f16.f16.f32 {%f803,  %f804,  %f805,  %f806},{%r513,  %r514},{%r521},{%f779,  %f780,  %f781,  %f782};

	// end inline asm
	// begin inline asm
	mma.sync.aligned.m16n8k8.row.col.f32.f16.f16.f32 {%f811,  %f812,  %f813,  %f814},{%r516,  %r517},{%r524},{%f803,  %f804,  %f805,  %f806};

	// end inline asm
	// begin inline asm
	mma.sync.aligned.m16n8k8.row.col.f32.f16.f16.f32 {%f819,  %f820,  %f821,  %f822},{%r513,  %r514},{%r515},{%f795,  %f796,  %f797,  %f798};

	// end inline asm
	// begin inline asm
	mma.sync.aligned.m16n8k8.row.col.f32.f16.f16.f32 {%f827,  %f828,  %f829,  %f830},{%r516,  %r517},{%r518},{%f819,  %f820,  %f821,  %f822};

	// end inline asm
	// begin inline asm
	mma.sync.aligned.m16n8k8.row.col.f32.f16.f16.f32 {%f835,  %f836,  %f837,  %f838},{%r513,  %r514},{%r521},{%f811,  %f812,  %f813,  %f814};

	// end inline asm
	// begin inline asm
	mma.sync.aligned.m16n8k8.row.col.f32.f16.f16.f32 {%f843,  %f844,  %f845,  %f846},{%r516,  %r517},{%r524},{%f835,  %f836,  %f837,  %f838};

	// end inline asm
	// begin inline asm
	mma.sync.aligned.m16n8k8.row.col.f32.f16.f16.f32 {%f851,  %f852,  %f853,  %f854},{%r513,  %r514},{%r515},{%f827,  %f828,  %f829,  %f830};

	// end inline asm
	// begin inline asm
	mma.sync.aligned.m16n8k8.row.col.f32.f16.f16.f32 {%f859,  %f860,  %f861,  %f862},{%r516,  %r517},{%r518},{%f851,  %f852,  %f853,  %f854};

	// end inline asm
	// begin inline asm
	mma.sync.aligned.m16n8k8.row.col.f32.f16.f16.f32 {%f867,  %f868,  %f869,  %f870},{%r513,  %r514},{%r521},{%f843,  %f844,  %f845,  %f846};

	// end inline asm
	// begin inline asm
	mma.sync.aligned.m16n8k8.row.col.f32.f16.f16.f32 {%f875,  %f876,  %f877,  %f878},{%r516,  %r517},{%r524},{%f867,  %f868,  %f869,  %f870};

	// end inline asm
	// begin inline asm
	mma.sync.aligned.m16n8k8.row.col.f32.f16.f16.f32 {%f883,  %f884,  %f885,  %f886},{%r513,  %r514},{%r515},{%f859,  %f860,  %f861,  %f862};

	// end inline asm
	// begin inline asm
	mma.sync.aligned.m16n8k8.row.col.f32.f16.f16.f32 {%f891,  %f892,  %f893,  %f894},{%r516,  %r517},{%r518},{%f883,  %f884,  %f885,  %f886};

	// end inline asm
	// begin inline asm
	mma.sync.aligned.m16n8k8.row.col.f32.f16.f16.f32 {%f899,  %f900,  %f901,  %f902},{%r513,  %r514},{%r521},{%f875,  %f876,  %f877,  %f878};

	// end inline asm
	// begin inline asm
	mma.sync.aligned.m16n8k8.row.col.f32.f16.f16.f32 {%f907,  %f908,  %f909,  %f910},{%r516,  %r517},{%r524},{%f899,  %f900,  %f901,  %f902};

	// end inline asm
	// begin inline asm
	mma.sync.aligned.m16n8k8.row.col.f32.f16.f16.f32 {%f915,  %f916,  %f917,  %f918},{%r513,  %r514},{%r515},{%f891,  %f892,  %f893,  %f894};

	// end inline asm
	// begin inline asm
	mma.sync.aligned.m16n8k8.row.col.f32.f16.f16.f32 {%f923,  %f924,  %f925,  %f926},{%r516,  %r517},{%r518},{%f915,  %f916,  %f917,  %f918};

	// end inline asm
	// begin inline asm
	mma.sync.aligned.m16n8k8.row.col.f32.f16.f16.f32 {%f931,  %f932,  %f933,  %f934},{%r513,  %r514},{%r521},{%f907,  %f908,  %f909,  %f910};

	// end inline asm
	// begin inline asm
	mma.sync.aligned.m16n8k8.row.col.f32.f16.f16.f32 {%f939,  %f940,  %f941,  %f942},{%r516,  %r517},{%r524},{%f931,  %f932,  %f933,  %f934};

	// end inline asm
	// begin inline asm
	mma.sync.aligned.m16n8k8.row.col.f32.f16.f16.f32 {%f947,  %f948,  %f949,  %f950},{%r513,  %r514},{%r515},{%f923,  %f924,  %f925,  %f926};

	// end inline asm
	// begin inline asm
	mma.sync.aligned.m16n8k8.row.col.f32.f16.f16.f32 {%f955,  %f956,  %f957,  %f958},{%r516,  %r517},{%r518},{%f947,  %f948,  %f949,  %f950};

	// end inline asm
	// begin inline asm
	mma.sync.aligned.m16n8k8.row.col.f32.f16.f16.f32 {%f963,  %f964,  %f965,  %f966},{%r513,  %r514},{%r521},{%f939,  %f940,  %f941,  %f942};

	// end inline asm
	// begin inline asm
	mma.sync.aligned.m16n8k8.row.col.f32.f16.f16.f32 {%f971,  %f972,  %f973,  %f974},{%r516,  %r517},{%r524},{%f963,  %f964,  %f965,  %f966};

	// end inline asm
	// begin inline asm
	mma.sync.aligned.m16n8k8.row.col.f32.f16.f16.f32 {%f979,  %f980,  %f981,  %f982},{%r513,  %r514},{%r515},{%f955,  %f956,  %f957,  %f958};

	// end inline asm
	// begin inline asm
	mma.sync.aligned.m16n8k8.row.col.f32.f16.f16.f32 {%f987,  %f988,  %f989,  %f990},{%r516,  %r517},{%r518},{%f979,  %f980,  %f981,  %f982};

	// end inline asm
	// begin inline asm
	mma.sync.aligned.m16n8k8.row.col.f32.f16.f16.f32 {%f995,  %f996,  %f997,  %f998},{%r513,  %r514},{%r521},{%f971,  %f972,  %f973,  %f974};

	// end inline asm
	// begin inline asm
	mma.sync.aligned.m16n8k8.row.col.f32.f16.f16.f32 {%f1003,  %f1004,  %f1005,  %f1006},{%r516,  %r517},{%r524},{%f995,  %f996,  %f997,  %f998};

	// end inline asm
	// begin inline asm
	mma.sync.aligned.m16n8k8.row.col.f32.f16.f16.f32 {%f1011,  %f1012,  %f1013,  %f1014},{%r513,  %r514},{%r515},{%f987,  %f988,  %f989,  %f990};

	// end inline asm
	// begin inline asm
	mma.sync.aligned.m16n8k8.row.col.f32.f16.f16.f32 {%f1019,  %f1020,  %f1021,  %f1022},{%r516,  %r517},{%r518},{%f1011,  %f1012,  %f1013,  %f1014};

	// end inline asm
	// begin inline asm
	mma.sync.aligned.m16n8k8.row.col.f32.f16.f16.f32 {%f1027,  %f1028,  %f1029,  %f1030},{%r513,  %r514},{%r521},{%f1003,  %f1004,  %f1005,  %f1006};

	// end inline asm
	// begin inline asm
	mma.sync.aligned.m16n8k8.row.col.f32.f16.f16.f32 {%f1035,  %f1036,  %f1037,  %f1038},{%r516,  %r517},{%r524},{%f1027,  %f1028,  %f1029,  %f1030};

	// end inline asm
	// begin inline asm
	mma.sync.aligned.m16n8k8.row.col.f32.f16.f16.f32 {%f1043,  %f1044,  %f1045,  %f1046},{%r513,  %r514},{%r515},{%f1019,  %f1020,  %f1021,  %f1022};

	// end inline asm
	// begin inline asm
	mma.sync.aligned.m16n8k8.row.col.f32.f16.f16.f32 {%f1051,  %f1052,  %f1053,  %f1054},{%r516,  %r517},{%r518},{%f1043,  %f1044,  %f1045,  %f1046};

	// end inline asm
	// begin inline asm
	mma.sync.aligned.m16n8k8.row.col.f32.f16.f16.f32 {%f1059,  %f1060,  %f1061,  %f1062},{%r513,  %r514},{%r521},{%f1035,  %f1036,  %f1037,  %f1038};

	// end inline asm
	// begin inline asm
	mma.sync.aligned.m16n8k8.row.col.f32.f16.f16.f32 {%f1067,  %f1068,  %f1069,  %f1070},{%r516,  %r517},{%r524},{%f1059,  %f1060,  %f1061,  %f1062};

	// end inline asm
	// begin inline asm
	mma.sync.aligned.m16n8k8.row.col.f32.f16.f16.f32 {%f1075,  %f1076,  %f1077,  %f1078},{%r513,  %r514},{%r515},{%f1051,  %f1052,  %f1053,  %f1054};

	// end inline asm
	// begin inline asm
	mma.sync.aligned.m16n8k8.row.col.f32.f16.f16.f32 {%f1083,  %f1084,  %f1085,  %f1086},{%r516,  %r517},{%r518},{%f1075,  %f1076,  %f1077,  %f1078};

	// end inline asm
	// begin inline asm
	mma.sync.aligned.m16n8k8.row.col.f32.f16.f16.f32 {%f1091,  %f1092,  %f1093,  %f1094},{%r513,  %r514},{%r521},{%f1067,  %f1068,  %f1069,  %f1070};

	// end inline asm
	// begin inline asm
	mma.sync.aligned.m16n8k8.row.col.f32.f16.f16.f32 {%f1099,  %f1100,  %f1101,  %f1102},{%r516,  %r517},{%r524},{%f1091,  %f1092,  %f1093,  %f1094};

	// end inline asm
	// begin inline asm
	mma.sync.aligned.m16n8k8.row.col.f32.f16.f16.f32 {%f1107,  %f1108,  %f1109,  %f1110},{%r513,  %r514},{%r515},{%f1083,  %f1084,  %f1085,  %f1086};

	// end inline asm
	// begin inline asm
	mma.sync.aligned.m16n8k8.row.col.f32.f16.f16.f32 {%f1115,  %f1116,  %f1117,  %f1118},{%r516,  %r517},{%r518},{%f1107,  %f1108,  %f1109,  %f1110};

	// end inline asm
	// begin inline asm
	mma.sync.aligned.m16n8k8.row.col.f32.f16.f16.f32 {%f1123,  %f1124,  %f1125,  %f1126},{%r513,  %r514},{%r521},{%f1099,  %f1100,  %f1101,  %f1102};

	// end inline asm
	// begin inline asm
	mma.sync.aligned.m16n8k8.row.col.f32.f16.f16.f32 {%f1131,  %f1132,  %f1133,  %f1134},{%r516,  %r517},{%r524},{%f1123,  %f1124,  %f1125,  %f1126};

	// end inline asm
	// begin inline asm
	mma.sync.aligned.m16n8k8.row.col.f32.f16.f16.f32 {%f1139,  %f1140,  %f1141,  %f1142},{%r513,  %r514},{%r515},{%f1115,  %f1116,  %f1117,  %f1118};

	// end inline asm
	// begin inline asm
	mma.sync.aligned.m16n8k8.row.col.f32.f16.f16.f32 {%f4290,  %f4289,  %f4288,  %f4287},{%r516,  %r517},{%r518},{%f1139,  %f1140,  %f1141,  %f1142};

	// end inline asm
	// begin inline asm
	mma.sync.aligned.m16n8k8.row.col.f32.f16.f16.f32 {%f1155,  %f1156,  %f1157,  %f1158},{%r513,  %r514},{%r521},{%f1131,  %f1132,  %f1133,  %f1134};

	// end inline asm
	// begin inline asm
	mma.sync.aligned.m16n8k8.row.col.f32.f16.f16.f32 {%f4286,  %f4285,  %f4284,  %f4283},{%r516,  %r517},{%r524},{%f1155,  %f1156,  %f1157,  %f1158};

	// end inline asm
	mov.b32 	%r2518, 16;
	mov.pred 	%p38, 0;
	@%p2 bra 	$L__BB0_10;
	// begin inline asm
	cp.async.wait_group 2;

	// end inline asm
	bar.sync 	0;
	add.s32 	%r782, %r2516, 5;
	setp.ge.s32 	%p16, %r782, %r33;
	@%p16 bra 	$L__BB0_13;
	ld.param.u64 	%rd268, [_Z6matmulP6__halfS0_S0_iii_param_1];
	ld.param.u64 	%rd262, [_Z6matmulP6__halfS0_S0_iii_param_0];
	shl.b32 	%r791, %r2516, 5;
	mov.u32 	%r792, %tid.x;
	shl.b32 	%r793, %r792, 3;
	and.b32  	%r794, %r793, 24;
	or.b32  	%r795, %r791, %r794;
	add.s32 	%r796, %r795, 160;
	add.s32 	%r797, %r796, %r2;
	mul.wide.u32 	%rd152, %r797, 2;
	add.s64 	%rd144, %rd262, %rd152;
	// begin inline asm
	cp.async.cg.shared.global [%r105], [%rd144], 16;

	// end inline asm
	add.s32 	%r798, %r796, %r4;
	mul.wide.u32 	%rd153, %r798, 2;
	add.s64 	%rd145, %rd262, %rd153;
	// begin inline asm
	cp.async.cg.shared.global [%r107], [%rd145], 16;

	// end inline asm
	add.s32 	%r799, %r796, %r6;
	mul.wide.u32 	%rd154, %r799, 2;
	add.s64 	%rd146, %rd262, %rd154;
	// begin inline asm
	cp.async.cg.shared.global [%r109], [%rd146], 16;

	// end inline asm
	add.s32 	%r800, %r796, %r8;
	mul.wide.u32 	%rd155, %r800, 2;
	add.s64 	%rd147, %rd262, %rd155;
	// begin inline asm
	cp.async.cg.shared.global [%r111], [%rd147], 16;

	// end inline asm
	add.s32 	%r801, %r796, %r10;
	mul.wide.u32 	%rd156, %r801, 2;
	add.s64 	%rd148, %rd268, %rd156;
	// begin inline asm
	cp.async.cg.shared.global [%r113], [%rd148], 16;

	// end inline asm
	add.s32 	%r802, %r796, %r12;
	mul.wide.u32 	%rd157, %r802, 2;
	add.s64 	%rd149, %rd268, %rd157;
	// begin inline asm
	cp.async.cg.shared.global [%r115], [%rd149], 16;

	// end inline asm
	add.s32 	%r803, %r796, %r14;
	mul.wide.u32 	%rd158, %r803, 2;
	add.s64 	%rd150, %rd268, %rd158;
	// begin inline asm
	cp.async.cg.shared.global [%r117], [%rd150], 16;

	// end inline asm
	add.s32 	%r804, %r796, %r16;
	mul.wide.u32 	%rd159, %r804, 2;
	add.s64 	%rd151, %rd268, %rd159;
	// begin inline asm
	cp.async.cg.shared.global [%r119], [%rd151], 16;

	// end inline asm
	// begin inline asm
	cp.async.commit_group;

	// end inline asm
$L__BB0_13:
	mov.b32 	%r2519, 0;
	mov.pred 	%p39, -1;
$L__BB0_14:
	mov.pred 	%p3, %p39;
	mov.u32 	%r999, %tid.x;
	shl.b32 	%r1000, %r999, 1;
	and.b32  	%r1001, %r1000, 6;
	add.s32 	%r1002, %r2519, %r1001;
	shl.b32 	%r1003, %r1002, 4;
	and.b32  	%r1004, %r1003, 256;
	shr.u32 	%r1005, %r999, 2;
	mov.u32 	%r1006, %tid.z;
	shl.b32 	%r1007, %r1006, 6;
	add.s32 	%r1008, %r1005, %r1007;
	add.s32 	%r1009, %r1008, 48;
	shl.b32 	%r1010, %r1009, 4;
	and.b32  	%r1011, %r1010, 240;
	shl.b32 	%r1012, %r1009, 5;
	and.b32  	%r1013, %r1012, 523776;
	or.b32  	%r1014, %r1011, %r1013;
	or.b32  	%r1015, %r1014, %r1001;
	or.b32  	%r1016, %r1015, %r1004;
	shl.b32 	%r1017, %r1016, 1;
	mov.u32 	%r1018, shared_storage;
	add.s32 	%r1019, %r1018, 16384;
	add.s32 	%r1020, %r1019, %r1017;
	ld.shared.u32 	%r806, [%r1020];
	add.s32 	%r1021, %r1002, 8;
	shl.b32 	%r1022, %r1021, 4;
	and.b32  	%r1023, %r1022, 256;
	and.b32  	%r1024, %r1021, 14;
	or.b32  	%r1025, %r1014, %r1024;
	or.b32  	%r1026, %r1025, %r1023;
	shl.b32 	%r1027, %r1026, 1;
	add.s32 	%r1028, %r1019, %r1027;
	ld.shared.u32 	%r809, [%r1028];
	add.s32 	%r1029, %r1008, 56;
	shl.b32 	%r1030, %r1029, 4;
	and.b32  	%r1031, %r1030, 240;
	shl.b32 	%r1032, %r1029, 5;
	and.b32  	%r1033, %r1032, 523776;
	or.b32  	%r1034, %r1031, %r1033;
	or.b32  	%r1035, %r1034, %r1001;
	or.b32  	%r1036, %r1035, %r1004;
	shl.b32 	%r1037, %r1036, 1;
	add.s32 	%r1038, %r1019, %r1037;
	ld.shared.u32 	%r807, [%r1038];
	or.b32  	%r1039, %r1034, %r1024;
	or.b32  	%r1040, %r1039, %r1023;
	shl.b32 	%r1041, %r1040, 1;
	add.s32 	%r1042, %r1019, %r1041;
	ld.shared.u32 	%r810, [%r1042];
	mov.u32 	%r1043, %tid.y;
	shl.b32 	%r1044, %r1043, 6;
	add.s32 	%r1045, %r1005, %r1044;
	add.s32 	%r1046, %r1045, 48;
	shl.b32 	%r1047, %r1046, 4;
	and.b32  	%r1048, %r1047, 240;
	shl.b32 	%r1049, %r1046, 5;
	and.b32  	%r1050, %r1049, 8388096;
	or.b32  	%r1051, %r1048, %r1050;
	or.b32  	%r1052, %r1051, %r1001;
	or.b32  	%r1053, %r1052, %r1004;
	shl.b32 	%r1054, %r1053, 1;
	add.s32 	%r1055, %r1018, 49152;
	add.s32 	%r1056, %r1055, %r1054;
	ld.shared.u32 	%r808, [%r1056];
	or.b32  	%r1057, %r1051, %r1024;
	or.b32  	%r1058, %r1057, %r1023;
	shl.b32 	%r1059, %r1058, 1;
	add.s32 	%r1060, %r1055, %r1059;
	ld.shared.u32 	%r811, [%r1060];
	add.s32 	%r1061, %r1045, 56;
	shl.b32 	%r1062, %r1061, 4;
	and.b32  	%r1063, %r1062, 240;
	shl.b32 	%r1064, %r1061, 5;
	and.b32  	%r1065, %r1064, 8388096;
	or.b32  	%r1066, %r1063, %r1065;
	or.b32  	%r1067, %r1066, %r1001;
	or.b32  	%r1068, %r1067, %r1004;
	shl.b32 	%r1069, %r1068, 1;
	add.s32 	%r1070, %r1055, %r1069;
	ld.shared.u32 	%r814, [%r1070];
	or.b32  	%r1071, %r1066, %r1024;
	or.b32  	%r1072, %r1071, %r1023;
	shl.b32 	%r1073, %r1072, 1;
	add.s32 	%r1074, %r1055, %r1073;
	ld.shared.u32 	%r817, [%r1074];
	// begin inline asm
	mma.sync.aligned.m16n8k8.row.col.f32.f16.f16.f32 {%f1171,  %f1172,  %f1173,  %f1174},{%r806,  %r807},{%r808},{%f4290,  %f4289,  %f4288,  %f4287};

	// end inline asm
	// begin inline asm
	mma.sync.aligned.m16n8k8.row.col.f32.f16.f16.f32 {%f1179,  %f1180,  %f1181,  %f1182},{%r809,  %r810},{%r811},{%f1171,  %f1172,  %f1173,  %f1174};

	// end inline asm
	// begin inline asm
	mma.sync.aligned.m16n8k8.row.col.f32.f16.f16.f32 {%f1187,  %f1188,  %f1189,  %f1190},{%r806,  %r807},{%r814},{%f4286,  %f4285,  %f4284,  %f4283};

	// end inline asm
	// begin inline asm
	mma.sync.aligned.m16n8k8.row.col.f32.f16.f16.f32 {%f1195,  %f1196,  %f1197,  %f1198},{%r809,  %r810},{%r817},{%f1187,  %f1188,  %f1189,  %f1190};

	// end inline asm
	// begin inline asm
	mma.sync.aligned.m16n8k8.row.col.f32.f16.f16.f32 {%f1203,  %f1204,  %f1205,  %f1206},{%r806,  %r807},{%r808},{%f1179,  %f1180,  %f1181,  %f1182};

	// end inline asm
	// begin inline asm
	mma.sync.aligned.m16n8k8.row.col.f32.f16.f16.f32 {%f1211,  %f1212,  %f1213,  %f1214},{%r809,  %r810},{%r811},{%f1203,  %f1204,  %f1205,  %f1206};

	// end inline asm
	// begin inline asm
	mma.sync.aligned.m16n8k8.row.col.f32.f16.f16.f32 {%f1219,  %f1220,  %f1221,  %f1222},{%r806,  %r807},{%r814},{%f1195,  %f1196,  %f1197,  %f1198};

	// end inline asm
	// begin inline asm
	mma.sync.aligned.m16n8k8.row.col.f32.f16.f16.f32 {%f1227,  %f1228,  %f1229,  %f1230},{%r809,  %r810},{%r817},{%f1219,  %f1220,  %f1221,  %f1222};

	// end inline asm
	// begin inline asm
	mma.sync.aligned.m16n8k8.row.col.f32.f16.f16.f32 {%f1235,  %f1236,  %f1237,  %f1238},{%r806,  %r807},{%r808},{%f1211,  %f1212,  %f1213,  %f1214};

	// end inline asm
	// begin inline asm
	mma.sync.aligned.m16n8k8.row.col.f32.f16.f16.f32 {%f1243,  %f1244,  %f1245,  %f1246},{%r809,  %r810},{%r811},{%f1235,  %f1236,  %f1237,  %f1238};

	// end inline asm
	// begin inline asm
	mma.sync.aligned.m16n8k8.row.col.f32.f16.f16.f32 {%f1251,  %f1252,  %f1253,  %f1254},{%r806,  %r807},{%r814},{%f1227,  %f1228,  %f1229,  %f1230};

	// end inline asm
	// begin inline asm
	mma.sync.aligned.m16n8k8.row.col.f32.f16.f16.f32 {%f1259,  %f1260,  %f1261,  %f1262},{%r809,  %r810},{%r817},{%f1251,  %f1252,  %f1253,  %f1254};

	// end inline asm
	// begin inline asm
	mma.sync.aligned.m16n8k8.row.col.f32.f16.f16.f32 {%f1267,  %f1268,  %f1269,  %f1270},{%r806,  %r807},{%r808},{%f1243,  %f1244,  %f1245,  %f1246};

	// end inline asm
	// begin inline asm
	mma.sync.aligned.m16n8k8.row.col.f32.f16.f16.f32 {%f1275,  %f1276,  %f1277,  %f1278},{%r809,  %r810},{%r811},{%f1267,  %f1268,  %f1269,  %f1270};

	// end inline asm
	// begin inline asm
	mma.sync.aligned.m16n8k8.row.col.f32.f16.f16.f32 {%f1283,  %f1284,  %f1285,  %f1286},{%r806,  %r807},{%r814},{%f1259,  %f1260,  %f1261,  %f1262};

	// end inline asm
	// begin inline asm
	mma.sync.aligned.m16n8k8.row.col.f32.f16.f16.f32 {%f1291,  %f1292,  %f1293,  %f1294},{%r809,  %r810},{%r817},{%f1283,  %f1284,  %f1285,  %f1286};

	// end inline asm
	// begin inline asm
	mma.sync.aligned.m16n8k8.row.col.f32.f16.f16.f32 {%f1299,  %f1300,  %f1301,  %f1302},{%r806,  %r807},{%r808},{%f1275,  %f1276,  %f1277,  %f1278};

	// end inline asm
	// begin inline asm
	mma.sync.aligned.m16n8k8.row.col.f32.f16.f16.f32 {%f1307,  %f1308,  %f1309,  %f1310},{%r809,  %r810},{%r811},{%f1299,  %f1300,  %f1301,  %f1302};

	// end inline asm
	// begin inline asm
	mma.sync.aligned.m16n8k8.row.col.f32.f16.f16.f32 {%f1315,  %f1316,  %f1317,  %f1318},{%r806,  %r807},{%r814},{%f1291,  %f1292,  %f1293,  %f1294};

	// end inline asm
	// begin inline asm
	mma.sync.aligned.m16n8k8.row.col.f32.f16.f16.f32 {%f1323,  %f1324,  %f1325,  %f1326},{%r809,  %r810},{%r817},{%f1315,  %f1316,  %f1317,  %f1318};

	// end inline asm
	// begin inline asm
	mma.sync.aligned.m16n8k8.row.col.f32.f16.f16.f32 {%f1331,  %f1332,  %f1333,  %f1334},{%r806,  %r807},{%r808},{%f1307,  %f1308,  %f1309,  %f1310};

	// end inline asm
	// begin inline asm
	mma.sync.aligned.m16n8k8.row.col.f32.f16.f16.f32 {%f1339,  %f1340,  %f1341,  %f1342},{%r809,  %r810},{%r811},{%f1331,  %f1332,  %f1333,  %f1334};

	// end inline asm
	// begin inline asm
	mma.sync.aligned.m16n8k8.row.col.f32.f16.f16.f32 {%f1347,  %f1348,  %f1349,  %f1350},{%r806,  %r807},{%r814},{%f1323,  %f1324,  %f1325,  %f1326};

	// end inline asm
	// begin inline asm
	mma.sync.aligned.m16n8k8.row.col.f32.f16.f16.f32 {%f1355,  %f1356,  %f1357,  %f1358},{%r809,  %r810},{%r817},{%f1347,  %f1348,  %f1349,  %f1350};

	// end inline asm
	// begin inline asm
	mma.sync.aligned.m16n8k8.row.col.f32.f16.f16.f32 {%f1363,  %f1364,  %f1365,  %f1366},{%r806,  %r807},{%r808},{%f1339,  %f1340,  %f1341,  %f1342};

	// end inline asm
	// begin inline asm
	mma.sync.aligned.m16n8k8.row.col.f32.f16.f16.f32 {%f1371,  %f1372,  %f1373,  %f1374},{%r809,  %r810},{%r811},{%f1363,  %f1364,  %f1365,  %f1366};

	// end inline asm
	// begin inline asm
	mma.sync.aligned.m16n8k8.row.col.f32.f16.f16.f32 {%f1379,  %f1380,  %f1381,  %f1382},{%r806,  %r807},{%r814},{%f1355,  %f1356,  %f1357,  %f1358};

	// end inline asm
	// begin inline asm
	mma.sync.aligned.m16n8k8.row.col.f32.f16.f16.f32 {%f1387,  %f1388,  %f1389,  %f1390},{%r809,  %r810},{%r817},{%f1379,  %f1380,  %f1381,  %f1382};

	// end inline asm
	// begin inline asm
	mma.sync.aligned.m16n8k8.row.col.f32.f16.f16.f32 {%f1395,  %f1396,  %f1397,  %f1398},{%r806,  %r807},{%r808},{%f1371,  %f1372,  %f1373,  %f1374};

	// end inline asm
	// begin inline asm
	mma.sync.aligned.m16n8k8.row.col.f32.f16.f16.f32 {%f1403,  %f1404,  %f1405,  %f1406},{%r809,  %r810},{%r811},{%f1395,  %f1396,  %f1397,  %f1398};

	// end inline asm
	// begin inline asm
	mma.sync.aligned.m16n8k8.row.col.f32.f16.f16.f32 {%f1411,  %f1412,  %f1413,  %f1414},{%r806,  %r807},{%r814},{%f1387,  %f1388,  %f1389,  %f1390};

	// end inline asm
	// begin inline asm
	mma.sync.aligned.m16n8k8.row.col.f32.f16.f16.f32 {%f1419,  %f1420,  %f1421,  %f1422},{%r809,  %r810},{%r817},{%f1411,  %f1412,  %f1413,  %f1414};

	// end inline asm
	// begin inline asm
	mma.sync.aligned.m16n8k8.row.col.f32.f16.f16.f32 {%f1427,  %f1428,  %f1429,  %f1430},{%r806,  %r807},{%r808},{%f1403,  %f1404,  %f1405,  %f1406};

	// end inline asm
	// begin inline asm
	mma.sync.aligned.m16n8k8.row.col.f32.f16.f16.f32 {%f1435,  %f1436,  %f1437,  %f1438},{%r809,  %r810},{%r811},{%f1427,  %f1428,  %f1429,  %f1430};

	// end inline asm
	// begin inline asm
	mma.sync.aligned.m16n8k8.row.col.f32.f16.f16.f32 {%f1443,  %f1444,  %f1445,  %f1446},{%r806,  %r807},{%r814},{%f1419,  %f1420,  %f1421,  %f1422};

	// end inline asm
	// begin inline asm
	mma.sync.aligned.m16n8k8.row.col.f32.f16.f16.f32 {%f1451,  %f1452,  %f1453,  %f1454},{%r809,  %r810},{%r817},{%f1443,  %f1444,  %f1445,  %f1446};

	// end inline asm
	// begin inline asm
	mma.sync.aligned.m16n8k8.row.col.f32.f16.f16.f32 {%f1459,  %f1460,  %f1461,  %f1462},{%r806,  %r807},{%r808},{%f1435,  %f1436,  %f1437,  %f1438};

	// end inline asm
	// begin inline asm
	mma.sync.aligned.m16n8k8.row.col.f32.f16.f16.f32 {%f1467,  %f1468,  %f1469,  %f1470},{%r809,  %r810},{%r811},{%f1459,  %f1460,  %f1461,  %f1462};

	// end inline asm
	// begin inline asm
	mma.sync.aligned.m16n8k8.row.col.f32.f16.f16.f32 {%f1475,  %f1476,  %f1477,  %f1478},{%r806,  %r807},{%r814},{%f1451,  %f1452,  %f1453,  %f1454};

	// end inline asm
	// begin inline asm
	mma.sync.aligned.m16n8k8.row.col.f32.f16.f16.f32 {%f1483,  %f1484,  %f1485,  %f1486},{%r809,  %r810},{%r817},{%f1475,  %f1476,  %f1477,  %f1478};

	// end inline asm
	// begin inline asm
	mma.sync.aligned.m16n8k8.row.col.f32.f16.f16.f32 {%f1491,  %f1492,  %f1493,  %f1494},{%r806,  %r807},{%r808},{%f1467,  %f1468,  %f1469,  %f1470};

	// end inline asm
	// begin inline asm
	mma.sync.aligned.m16n8k8.row.col.f32.f16.f16.f32 {%f1499,  %f1500,  %f1501,  %f1502},{%r809,  %r810},{%r811},{%f1491,  %f1492,  %f1493,  %f1494};

	// end inline asm
	// begin inline asm
	mma.sync.aligned.m16n8k8.row.col.f32.f16.f16.f32 {%f1507,  %f1508,  %f1509,  %f1510},{%r806,  %r807},{%r814},{%f1483,  %f1484,  %f1485,  %f1486};

	// end inline asm
	// begin inline asm
	mma.sync.aligned.m16n8k8.row.col.f32.f16.f16.f32 {%f1515,  %f1516,  %f1517,  %f1518},{%r809,  %r810},{%r817},{%f1507,  %f1508,  %f1509,  %f1510};

	// end inline asm
	// begin inline asm
	mma.sync.aligned.m16n8k8.row.col.f32.f16.f16.f32 {%f1523,  %f1524,  %f1525,  %f1526},{%r806,  %r807},{%r808},{%f1499,  %f1500,  %f1501,  %f1502};

	// end inline asm
	// begin inline asm
	mma.sync.aligned.m16n8k8.row.col.f32.f16.f16.f32 {%f1531,  %f1532,  %f1533,  %f1534},{%r809,  %r810},{%r811},{%f1523,  %f1524,  %f1525,  %f1526};

	// end inline asm
	// begin inline asm
	mma.sync.aligned.m16n8k8.row.col.f32.f16.f16.f32 {%f1539,  %f1540,  %f1541,  %f1542},{%r806,  %r807},{%r814},{%f1515,  %f1516,  %f1517,  %f1518};

	// end inline asm
	// begin inline asm
	mma.sync.aligned.m16n8k8.row.col.f32.f16.f16.f32 {%f1547,  %f1548,  %f1549,  %f1550},{%r809,  %r810},{%r817},{%f1539,  %f1540,  %f1541,  %f1542};

	// end inline asm
	// begin inline asm
	mma.sync.aligned.m16n8k8.row.col.f32.f16.f16.f32 {%f1555,  %f1556,  %f1557,  %f1558},{%r806,  %r807},{%r808},{%f1531,  %f1532,  %f1533,  %f1534};

	// end inline asm
	// begin inline asm
	mma.sync.aligned.m16n8k8.row.col.f32.f16.f16.f32 {%f1563,  %f1564,  %f1565,  %f1566},{%r809,  %r810},{%r811},{%f1555,  %f1556,  %f1557,  %f1558};

	// end inline asm
	// begin inline asm
	mma.sync.aligned.m16n8k8.row.col.f32.f16.f16.f32 {%f1571,  %f1572,  %f1573,  %f1574},{%r806,  %r807},{%r814},{%f1547,  %f1548,  %f1549,  %f1550};

	// end inline asm
	// begin inline asm
	mma.sync.aligned.m16n8k8.row.col.f32.f16.f16.f32 {%f1579,  %f1580,  %f1581,  %f1582},{%r809,  %r810},{%r817},{%f1571,  %f1572,  %f1573,  %f1574};

	// end inline asm
	// begin inline asm
	mma.sync.aligned.m16n8k8.row.col.f32.f16.f16.f32 {%f1587,  %f1588,  %f1589,  %f1590},{%r806,  %r807},{%r808},{%f1563,  %f1564,  %f1565,  %f1566};

	// end inline asm
	// begin inline asm
	mma.sync.aligned.m16n8k8.row.col.f32.f16.f16.f32 {%f1595,  %f1596,  %f1597,  %f1598},{%r809,  %r810},{%r811},{%f1587,  %f1588,  %f1589,  %f1590};

	// end inline asm
	// begin inline asm
	mma.sync.aligned.m16n8k8.row.col.f32.f16.f16.f32 {%f1603,  %f1604,  %f1605,  %f1606},{%r806,  %r807},{%r814},{%f1579,  %f1580,  %f1581,  %f1582};

	// end inline asm
	// begin inline asm
	mma.sync.aligned.m16n8k8.row.col.f32.f16.f16.f32 {%f1611,  %f1612,  %f1613,  %f1614},{%r809,  %r810},{%r817},{%f1603,  %f1604,  %f1605,  %f1606};

	// end inline asm
	// begin inline asm
	mma.sync.aligned.m16n8k8.row.col.f32.f16.f16.f32 {%f1619,  %f1620,  %f1621,  %f1622},{%r806,  %r807},{%r808},{%f1595,  %f1596,  %f1597,  %f1598};

	// end inline asm
	// begin inline asm
	mma.sync.aligned.m16n8k8.row.col.f32.f16.f16.f32 {%f1627,  %f1628,  %f1629,  %f1630},{%r809,  %r810},{%r811},{%f1619,  %f1620,  %f1621,  %f1622};

	// end inline asm
	// begin inline asm
	mma.sync.aligned.m16n8k8.row.col.f32.f16.f16.f32 {%f1635,  %f1636,  %f1637,  %f1638},{%r806,  %r807},{%r814},{%f1611,  %f1612,  %f1613,  %f1614};

	// end inline asm
	// begin inline asm
	mma.sync.aligned.m16n8k8.row.col.f32.f16.f16.f32 {%f1643,  %f1644,  %f1645,  %f1646},{%r809,  %r810},{%r817},{%f1635,  %f1636,  %f1637,  %f1638};

	// end inline asm
	// begin inline asm
	mma.sync.aligned.m16n8k8.row.col.f32.f16.f16.f32 {%f1651,  %f1652,  %f1653,  %f1654},{%r806,  %r807},{%r808},{%f1627,  %f1628,  %f1629,  %f1630};

	// end inline asm
	// begin inline asm
	mma.sync.aligned.m16n8k8.row.col.f32.f16.f16.f32 {%f4290,  %f4289,  %f4288,  %f4287},{%r809,  %r810},{%r811},{%f1651,  %f1652,  %f1653,  %f1654};

	// end inline asm
	// begin inline asm
	mma.sync.aligned.m16n8k8.row.col.f32.f16.f16.f32 {%f1667,  %f1668,  %f1669,  %f1670},{%r806,  %r807},{%r814},{%f1643,  %f1644,  %f1645,  %f1646};

	// end inline asm
	// begin inline asm
	mma.sync.aligned.m16n8k8.row.col.f32.f16.f16.f32 {%f4286,  %f4285,  %f4284,  %f4283},{%r809,  %r810},{%r817},{%f1667,  %f1668,  %f1669,  %f1670};

	// end inline asm
	mov.b32 	%r2519, 16;
	mov.pred 	%p39, 0;
	@%p3 bra 	$L__BB0_14;
	// begin inline asm
	cp.async.wait_group 2;

	// end inline asm
	bar.sync 	0;
	add.s32 	%r39, %r2516, 6;
	setp.ge.s32 	%p19, %r39, %r33;
	@%p19 bra 	$L__BB0_17;
	ld.param.u64 	%rd269, [_Z6matmulP6__halfS0_S0_iii_param_1];
	ld.param.u64 	%rd263, [_Z6matmulP6__halfS0_S0_iii_param_0];
	shl.b32 	%r1083, %r39, 5;
	mov.u32 	%r1084, %tid.x;
	shl.b32 	%r1085, %r1084, 3;
	and.b32  	%r1086, %r1085, 24;
	or.b32  	%r1087, %r1083, %r1086;
	add.s32 	%r1088, %r1087, %r2;
	mul.wide.u32 	%rd168, %r1088, 2;
	add.s64 	%rd160, %rd263, %rd168;
	// begin inline asm
	cp.async.cg.shared.global [%r121], [%rd160], 16;

	// end inline asm
	add.s32 	%r1089, %r1087, %r4;
	mul.wide.u32 	%rd169, %r1089, 2;
	add.s64 	%rd161, %rd263, %rd169;
	// begin inline asm
	cp.async.cg.shared.global [%r123], [%rd161], 16;

	// end inline asm
	add.s32 	%r1090, %r1087, %r6;
	mul.wide.u32 	%rd170, %r1090, 2;
	add.s64 	%rd162, %rd263, %rd170;
	// begin inline asm
	cp.async.cg.shared.global [%r125], [%rd162], 16;

	// end inline asm
	add.s32 	%r1091, %r1087, %r8;
	mul.wide.u32 	%rd171, %r1091, 2;
	add.s64 	%rd163, %rd263, %rd171;
	// begin inline asm
	cp.async.cg.shared.global [%r127], [%rd163], 16;

	// end inline asm
	add.s32 	%r1092, %r1087, %r10;
	mul.wide.u32 	%rd172, %r1092, 2;
	add.s64 	%rd164, %rd269, %rd172;
	// begin inline asm
	cp.async.cg.shared.global [%r129], [%rd164], 16;

	// end inline asm
	add.s32 	%r1093, %r1087, %r12;
	mul.wide.u32 	%rd173, %r1093, 2;
	add.s64 	%rd165, %rd269, %rd173;
	// begin inline asm
	cp.async.cg.shared.global [%r131], [%rd165], 16;

	// end inline asm
	add.s32 	%r1094, %r1087, %r14;
	mul.wide.u32 	%rd174, %r1094, 2;
	add.s64 	%rd166, %rd269, %rd174;
	// begin inline asm
	cp.async.cg.shared.global [%r133], [%rd166], 16;

	// end inline asm
	add.s32 	%r1095, %r1087, %r16;
	mul.wide.u32 	%rd175, %r1095, 2;
	add.s64 	%rd167, %rd269, %rd175;
	// begin inline asm
	cp.async.cg.shared.global [%r135], [%rd167], 16;

	// end inline asm
$L__BB0_17:
	mov.b32 	%r2520, 0;
	mov.pred 	%p40, -1;
$L__BB0_18:
	mov.pred 	%p4, %p40;
	mov.u32 	%r1290, %tid.x;
	shl.b32 	%r1291, %r1290, 1;
	and.b32  	%r1292, %r1291, 6;
	add.s32 	%r1293, %r2520, %r1292;
	shl.b32 	%r1294, %r1293, 4;
	and.b32  	%r1295, %r1294, 256;
	shr.u32 	%r1296, %r1290, 2;
	mov.u32 	%r1297, %tid.z;
	shl.b32 	%r1298, %r1297, 6;
	add.s32 	%r1299, %r1296, %r1298;
	add.s32 	%r1300, %r1299, 48;
	shl.b32 	%r1301, %r1300, 4;
	and.b32  	%r1302, %r1301, 240;
	shl.b32 	%r1303, %r1300, 5;
	and.b32  	%r1304, %r1303, 523776;
	or.b32  	%r1305, %r1302, %r1304;
	or.b32  	%r1306, %r1305, %r1292;
	or.b32  	%r1307, %r1306, %r1295;
	shl.b32 	%r1308, %r1307, 1;
	mov.u32 	%r1309, shared_storage;
	add.s32 	%r1310, %r1309, 24576;
	add.s32 	%r1311, %r1310, %r1308;
	ld.shared.u32 	%r1097, [%r1311];
	add.s32 	%r1312, %r1293, 8;
	shl.b32 	%r1313, %r1312, 4;
	and.b32  	%r1314, %r1313, 256;
	and.b32  	%r1315, %r1312, 14;
	or.b32  	%r1316, %r1305, %r1315;
	or.b32  	%r1317, %r1316, %r1314;
	shl.b32 	%r1318, %r1317, 1;
	add.s32 	%r1319, %r1310, %r1318;
	ld.shared.u32 	%r1100, [%r1319];
	add.s32 	%r1320, %r1299, 56;
	shl.b32 	%r1321, %r1320, 4;
	and.b32  	%r1322, %r1321, 240;
	shl.b32 	%r1323, %r1320, 5;
	and.b32  	%r1324, %r1323, 523776;
	or.b32  	%r1325, %r1322, %r1324;
	or.b32  	%r1326, %r1325, %r1292;
	or.b32  	%r1327, %r1326, %r1295;
	shl.b32 	%r1328, %r1327, 1;
	add.s32 	%r1329, %r1310, %r1328;
	ld.shared.u32 	%r1098, [%r1329];
	or.b32  	%r1330, %r1325, %r1315;
	or.b32  	%r1331, %r1330, %r1314;
	shl.b32 	%r1332, %r1331, 1;
	add.s32 	%r1333, %r1310, %r1332;
	ld.shared.u32 	%r1101, [%r1333];
	mov.u32 	%r1334, %tid.y;
	shl.b32 	%r1335, %r1334, 6;
	add.s32 	%r1336, %r1296, %r1335;
	add.s32 	%r1337, %r1336, 48;
	shl.b32 	%r1338, %r1337, 4;
	and.b32  	%r1339, %r1338, 240;
	shl.b32 	%r1340, %r1337, 5;
	and.b32  	%r1341, %r1340, 8388096;
	or.b32  	%r1342, %r1339, %r1341;
	or.b32  	%r1343, %r1342, %r1292;
	or.b32  	%r1344, %r1343, %r1295;
	shl.b32 	%r1345, %r1344, 1;
	add.s32 	%r1346, %r1309, 57344;
	add.s32 	%r1347, %r1346, %r1345;
	ld.shared.u32 	%r1099, [%r1347];
	or.b32  	%r1348, %r1342, %r1315;
	or.b32  	%r1349, %r1348, %r1314;
	shl.b32 	%r1350, %r1349, 1;
	add.s32 	%r1351, %r1346, %r1350;
	ld.shared.u32 	%r1102, [%r1351];
	add.s32 	%r1352, %r1336, 56;
	shl.b32 	%r1353, %r1352, 4;
	and.b32  	%r1354, %r1353, 240;
	shl.b32 	%r1355, %r1352, 5;
	and.b32  	%r1356, %r1355, 8388096;
	or.b32  	%r1357, %r1354, %r1356;
	or.b32  	%r1358, %r1357, %r1292;
	or.b32  	%r1359, %r1358, %r1295;
	shl.b32 	%r1360, %r1359, 1;
	add.s32 	%r1361, %r1346, %r1360;
	ld.shared.u32 	%r1105, [%r1361];
	or.b32  	%r1362, %r1357, %r1315;
	or.b32  	%r1363, %r1362, %r1314;
	shl.b32 	%r1364, %r1363, 1;
	add.s32 	%r1365, %r1346, %r1364;
	ld.shared.u32 	%r1108, [%r1365];
	// begin inline asm
	mma.sync.aligned.m16n8k8.row.col.f32.f16.f16.f32 {%f1683,  %f1684,  %f1685,  %f1686},{%r1097,  %r1098},{%r1099},{%f4290,  %f4289,  %f4288,  %f4287};

	// end inline asm
	// begin inline asm
	mma.sync.aligned.m16n8k8.row.col.f32.f16.f16.f32 {%f1691,  %f1692,  %f1693,  %f1694},{%r1100,  %r1101},{%r1102},{%f1683,  %f1684,  %f1685,  %f1686};

	// end inline asm
	// begin inline asm
	mma.sync.aligned.m16n8k8.row.col.f32.f16.f16.f32 {%f1699,  %f1700,  %f1701,  %f1702},{%r1097,  %r1098},{%r1105},{%f4286,  %f4285,  %f4284,  %f4283};

	// end inline asm
	// begin inline asm
	mma.sync.aligned.m16n8k8.row.col.f32.f16.f16.f32 {%f1707,  %f1708,  %f1709,  %f1710},{%r1100,  %r1101},{%r1108},{%f1699,  %f1700,  %f1701,  %f1702};

	// end inline asm
	// begin inline asm
	mma.sync.aligned.m16n8k8.row.col.f32.f16.f16.f32 {%f1715,  %f1716,  %f1717,  %f1718},{%r1097,  %r1098},{%r1099},{%f1691,  %f1692,  %f1693,  %f1694};

	// end inline asm
	// begin inline asm
	mma.sync.aligned.m16n8k8.row.col.f32.f16.f16.f32 {%f1723,  %f1724,  %f1725,  %f1726},{%r1100,  %r1101},{%r1102},{%f1715,  %f1716,  %f1717,  %f1718};

	// end inline asm
	// begin inline asm
	mma.sync.aligned.m16n8k8.row.col.f32.f16.f16.f32 {%f1731,  %f1732,  %f1733,  %f1734},{%r1097,  %r1098},{%r1105},{%f1707,  %f1708,  %f1709,  %f1710};

	// end inline asm
	// begin inline asm
	mma.sync.aligned.m16n8k8.row.col.f32.f16.f16.f32 {%f1739,  %f1740,  %f1741,  %f1742},{%r1100,  %r1101},{%r1108},{%f1731,  %f1732,  %f1733,  %f1734};

	// end inline asm
	// begin inline asm
	mma.sync.aligned.m16n8k8.row.col.f32.f16.f16.f32 {%f1747,  %f1748,  %f1749,  %f1750},{%r1097,  %r1098},{%r1099},{%f1723,  %f1724,  %f1725,  %f1726};

	// end inline asm
	// begin inline asm
	mma.sync.aligned.m16n8k8.row.col.f32.f16.f16.f32 {%f1755,  %f1756,  %f1757,  %f1758},{%r1100,  %r1101},{%r1102},{%f1747,  %f1748,  %f1749,  %f1750};

	// end inline asm
	// begin inline asm
	mma.sync.aligned.m16n8k8.row.col.f32.f16.f16.f32 {%f1763,  %f1764,  %f1765,  %f1766},{%r1097,  %r1098},{%r1105},{%f1739,  %f1740,  %f1741,  %f1742};

	// end inline asm
	// begin inline asm
	mma.sync.aligned.m16n8k8.row.col.f32.f16.f16.f32 {%f1771,  %f1772,  %f1773,  %f1774},{%r1100,  %r1101},{%r1108},{%f1763,  %f1764,  %f1765,  %f1766};

	// end inline asm
	// begin inline asm
	mma.sync.aligned.m16n8k8.row.col.f32.f16.f16.f32 {%f1779,  %f1780,  %f1781,  %f1782},{%r1097,  %r1098},{%r1099},{%f1755,  %f1756,  %f1757,  %f1758};

	// end inline asm
	// begin inline asm
	mma.sync.aligned.m16n8k8.row.col.f32.f16.f16.f32 {%f1787,  %f1788,  %f1789,  %f1790},{%r1100,  %r1101},{%r1102},{%f1779,  %f1780,  %f1781,  %f1782};

	// end inline asm
	// begin inline asm
	mma.sync.aligned.m16n8k8.row.col.f32.f16.f16.f32 {%f1795,  %f1796,  %f1797,  %f1798},{%r1097,  %r1098},{%r1105},{%f1771,  %f1772,  %f1773,  %f1774};

	// end inline asm
	// begin inline asm
	mma.sync.aligned.m16n8k8.row.col.f32.f16.f16.f32 {%f1803,  %f1804,  %f1805,  %f1806},{%r1100,  %r1101},{%r1108},{%f1795,  %f1796,  %f1797,  %f1798};

	// end inline asm
	// begin inline asm
	mma.sync.aligned.m16n8k8.row.col.f32.f16.f16.f32 {%f1811,  %f1812,  %f1813,  %f1814},{%r1097,  %r1098},{%r1099},{%f1787,  %f1788,  %f1789,  %f1790};

	// end inline asm
	// begin inline asm
	mma.sync.aligned.m16n8k8.row.col.f32.f16.f16.f32 {%f1819,  %f1820,  %f1821,  %f1822},{%r1100,  %r1101},{%r1102},{%f1811,  %f1812,  %f1813,  %f1814};

	// end inline asm
	// begin inline asm
	mma.sync.aligned.m16n8k8.row.col.f32.f16.f16.f32 {%f1827,  %f1828,  %f1829,  %f1830},{%r1097,  %r1098},{%r1105},{%f1803,  %f1804,  %f1805,  %f1806};

	// end inline asm
	// begin inline asm
	mma.sync.aligned.m16n8k8.row.col.f32.f16.f16.f32 {%f1835,  %f1836,  %f1837,  %f1838},{%r1100,  %r1101},{%r1108},{%f1827,  %f1828,  %f1829,  %f1830};

	// end inline asm
	// begin inline asm
	mma.sync.aligned.m16n8k8.row.col.f32.f16.f16.f32 {%f1843,  %f1844,  %f1845,  %f1846},{%r1097,  %r1098},{%r1099},{%f1819,  %f1820,  %f1821,  %f1822};

	// end inline asm
	// begin inline asm
	mma.sync.aligned.m16n8k8.row.col.f32.f16.f16.f32 {%f1851,  %f1852,  %f1853,  %f1854},{%r1100,  %r1101},{%r1102},{%f1843,  %f1844,  %f1845,  %f1846};

	// end inline asm
	// begin inline asm
	mma.sync.aligned.m16n8k8.row.col.f32.f16.f16.f32 {%f1859,  %f1860,  %f1861,  %f1862},{%r1097,  %r1098},{%r1105},{%f1835,  %f1836,  %f1837,  %f1838};

	// end inline asm
	// begin inline asm
	mma.sync.aligned.m16n8k8.row.col.f32.f16.f16.f32 {%f1867,  %f1868,  %f1869,  %f1870},{%r1100,  %r1101},{%r1108},{%f1859,  %f1860,  %f1861,  %f1862};

	// end inline asm
	// begin inline asm
	mma.sync.aligned.m16n8k8.row.col.f32.f16.f16.f32 {%f1875,  %f1876,  %f1877,  %f1878},{%r1097,  %r1098},{%r1099},{%f1851,  %f1852,  %f1853,  %f1854};

	// end inline asm
	// begin inline asm
	mma.sync.aligned.m16n8k8.row.col.f32.f16.f16.f32 {%f1883,  %f1884,  %f1885,  %f1886},{%r1100,  %r1101},{%r1102},{%f1875,  %f1876,  %f1877,  %f1878};

	// end inline asm
	// begin inline asm
	mma.sync.aligned.m16n8k8.row.col.f32.f16.f16.f32 {%f1891,  %f1892,  %f1893,  %f1894},{%r1097,  %r1098},{%r1105},{%f1867,  %f1868,  %f1869,  %f1870};

	// end inline asm
	// begin inline asm
	mma.sync.aligned.m16n8k8.row.col.f32.f16.f16.f32 {%f1899,  %f1900,  %f1901,  %f1902},{%r1100,  %r1101},{%r1108},{%f1891,  %f1892,  %f1893,  %f1894};

	// end inline asm
	// begin inline asm
	mma.sync.aligned.m16n8k8.row.col.f32.f16.f16.f32 {%f1907,  %f1908,  %f1909,  %f1910},{%r1097,  %r1098},{%r1099},{%f1883,  %f1884,  %f1885,  %f1886};

	// end inline asm
	// begin inline asm
	mma.sync.aligned.m16n8k8.row.col.f32.f16.f16.f32 {%f1915,  %f1916,  %f1917,  %f1918},{%r1100,  %r1101},{%r1102},{%f1907,  %f1908,  %f1909,  %f1910};

	// end inline asm
	// begin inline asm
	mma.sync.aligned.m16n8k8.row.col.f32.f16.f16.f32 {%f1923,  %f1924,  %f1925,  %f1926},{%r1097,  %r1098},{%r1105},{%f1899,  %f1900,  %f1901,  %f1902};

	// end inline asm
	// begin inline asm
	mma.sync.aligned.m16n8k8.row.col.f32.f16.f16.f32 {%f1931,  %f1932,  %f1933,  %f1934},{%r1100,  %r1101},{%r1108},{%f1923,  %f1924,  %f1925,  %f1926};

	// end inline asm
	// begin inline asm
	mma.sync.aligned.m16n8k8.row.col.f32.f16.f16.f32 {%f1939,  %f1940,  %f1941,  %f1942},{%r1097,  %r1098},{%r1099},{%f1915,  %f1916,  %f1917,  %f1918};

	// end inline asm
	// begin inline asm
	mma.sync.aligned.m16n8k8.row.col.f32.f16.f16.f32 {%f1947,  %f1948,  %f1949,  %f1950},{%r1100,  %r1101},{%r1102},{%f1939,  %f1940,  %f1941,  %f1942};

	// end inline asm
	// begin inline asm
	mma.sync.aligned.m16n8k8.row.col.f32.f16.f16.f32 {%f1955,  %f1956,  %f1957,  %f1958},{%r1097,  %r1098},{%r1105},{%f1931,  %f1932,  %f1933,  %f1934};

	// end inline asm
	// begin inline asm
	mma.sync.aligned.m16n8k8.row.col.f32.f16.f16.f32 {%f1963,  %f1964,  %f1965,  %f1966},{%r1100,  %r1101},{%r1108},{%f1955,  %f1956,  %f1957,  %f1958};

	// end inline asm
	// begin inline asm
	mma.sync.aligned.m16n8k8.row.col.f32.f16.f16.f32 {%f1971,  %f1972,  %f1973,  %f1974},{%r1097,  %r1098},{%r1099},{%f1947,  %f1948,  %f1949,  %f1950};

	// end inline asm
	// begin inline asm
	mma.sync.aligned.m16n8k8.row.col.f32.f16.f16.f32 {%f1979,  %f1980,  %f1981,  %f1982},{%r1100,  %r1101},{%r1102},{%f1971,  %f1972,  %f1973,  %f1974};

	// end inline asm
	// begin inline asm
	mma.sync.aligned.m16n8k8.row.col.f32.f16.f16.f32 {%f1987,  %f1988,  %f1989,  %f1990},{%r1097,  %r1098},{%r1105},{%f1963,  %f1964,  %f1965,  %f1966};

	// end inline asm
	// begin inline asm
	mma.sync.aligned.m16n8k8.row.col.f32.f16.f16.f32 {%f1995,  %f1996,  %f1997,  %f1998},{%r1100,  %r1101},{%r1108},{%f1987,  %f1988,  %f1989,  %f1990};

	// end inline asm
	// begin inline asm
	mma.sync.aligned.m16n8k8.row.col.f32.f16.f16.f32 {%f2003,  %f2004,  %f2005,  %f2006},{%r1097,  %r1098},{%r1099},{%f1979,  %f1980,  %f1981,  %f1982};

	// end inline asm
	// begin inline asm
	mma.sync.aligned.m16n8k8.row.col.f32.f16.f16.f32 {%f2011,  %f2012,  %f2013,  %f2014},{%r1100,  %r1101},{%r1102},{%f2003,  %f2004,  %f2005,  %f2006};

	// end inline asm
	// begin inline asm
	mma.sync.aligned.m16n8k8.row.col.f32.f16.f16.f32 {%f2019,  %f2020,  %f2021,  %f2022},{%r1097,  %r1098},{%r1105},{%f1995,  %f1996,  %f1997,  %f1998};

	// end inline asm
	// begin inline asm
	mma.sync.aligned.m16n8k8.row.col.f32.f16.f16.f32 {%f2027,  %f2028,  %f2029,  %f2030},{%r1100,  %r1101},{%r1108},{%f2019,  %f2020,  %f2021,  %f2022};

	// end inline asm
	// begin inline asm
	mma.sync.aligned.m16n8k8.row.col.f32.f16.f16.f32 {%f2035,  %f2036,  %f2037,  %f2038},{%r1097,  %r1098},{%r1099},{%f2011,  %f2012,  %f2013,  %f2014};

	// end inline asm
	// begin inline asm
	mma.sync.aligned.m16n8k8.row.col.f32.f16.f16.f32 {%f2043,  %f2044,  %f2045,  %f2046},{%r1100,  %r1101},{%r1102},{%f2035,  %f2036,  %f2037,  %f2038};

	// end inline asm
	// begin inline asm
	mma.sync.aligned.m16n8k8.row.col.f32.f16.f16.f32 {%f2051,  %f2052,  %f2053,  %f2054},{%r1097,  %r1098},{%r1105},{%f2027,  %f2028,  %f2029,  %f2030};

	// end inline asm
	// begin inline asm
	mma.sync.aligned.m16n8k8.row.col.f32.f16.f16.f32 {%f2059,  %f2060,  %f2061,  %f2062},{%r1100,  %r1101},{%r1108},{%f2051,  %f2052,  %f2053,  %f2054};

	// end inline asm
	// begin inline asm
	mma.sync.aligned.m16n8k8.row.col.f32.f16.f16.f32 {%f2067,  %f2068,  %f2069,  %f2070},{%r1097,  %r1098},{%r1099},{%f2043,  %f2044,  %f2045,  %f2046};

	// end inline asm
	// begin inline asm
	mma.sync.aligned.m16n8k8.row.col.f32.f16.f16.f32 {%f2075,  %f2076,  %f2077,  %f2078},{%r1100,  %r1101},{%r1102},{%f2067,  %f2068,  %f2069,  %f2070};

	// end inline asm
	// begin inline asm
	mma.sync.aligned.m16n8k8.row.col.f32.f16.f16.f32 {%f2083,  %f2084,  %f2085,  %f2086},{%r1097,  %r1098},{%r1105},{%f2059,  %f2060,  %f2061,  %f2062};

	// end inline asm
	// begin inline asm
	mma.sync.aligned.m16n8k8.row.col.f32.f16.f16.f32 {%f2091,  %f2092,  %f2093,  %f2094},{%r1100,  %r1101},{%r1108},{%f2083,  %f2084,  %f2085,  %f2086};

	// end inline asm
	// begin inline asm
	mma.sync.aligned.m16n8k8.row.col.f32.f16.f16.f32 {%f2099,  %f2100,  %f2101,  %f2102},{%r1097,  %r1098},{%r1099},{%f2075,  %f2076,  %f2077,  %f2078};

	// end inline asm
	// begin inline asm
	mma.sync.aligned.m16n8k8.row.col.f32.f16.f16.f32 {%f2107,  %f2108,  %f2109,  %f2110},{%r1100,  %r1101},{%r1102},{%f2099,  %f2100,  %f2101,  %f2102};

	// end inline asm
	// begin inline asm
	mma.sync.aligned.m16n8k8.row.col.f32.f16.f16.f32 {%f2115,  %f2116,  %f2117,  %f2118},{%r1097,  %r1098},{%r1105},{%f2091,  %f2092,  %f2093,  %f2094};

	// end inline asm
	// begin inline asm
	mma.sync.aligned.m16n8k8.row.col.f32.f16.f16.f32 {%f2123,  %f2124,  %f2125,  %f2126},{%r1100,  %r1101},{%r1108},{%f2115,  %f2116,  %f2117,  %f2118};

	// end inline asm
	// begin inline asm
	mma.sync.aligned.m16n8k8.row.col.f32.f16.f16.f32 {%f2131,  %f2132,  %f2133,  %f2134},{%r1097,  %r1098},{%r1099},{%f2107,  %f2108,  %f2109,  %f2110};

	// end inline asm
	// begin inline asm
	mma.sync.aligned.m16n8k8.row.col.f32.f16.f16.f32 {%f2139,  %f2140,  %f2141,  %f2142},{%r1100,  %r1101},{%r1102},{%f2131,  %f2132,  %f2133,  %f2134};

	// end inline asm
	// begin inline asm
	mma.sync.aligned.m16n8k8.row.col.f32.f16.f16.f32 {%f2147,  %f2148,  %f2149,  %f2150},{%r1097,  %r1098},{%r1105},{%f2123,  %f2124,  %f2125,  %f2126};

	// end inline asm
	// begin inline asm
	mma.sync.aligned.m16n8k8.row.col.f32.f16.f16.f32 {%f2155,  %f2156,  %f2157,  %f2158},{%r1100,  %r1101},{%r1108},{%f2147,  %f2148,  %f2149,  %f2150};

	// end inline asm
	// begin inline asm
	mma.sync.aligned.m16n8k8.row.col.f32.f16.f16.f32 {%f2163,  %f2164,  %f2165,  %f2166},{%r1097,  %r1098},{%r1099},{%f2139,  %f2140,  %f2141,  %f2142};

	// end inline asm
	// begin inline asm
	mma.sync.aligned.m16n8k8.row.col.f32.f16.f16.f32 {%f4290,  %f4289,  %f4288,  %f4287},{%r1100,  %r1101},{%r1102},{%f2163,  %f2164,  %f2165,  %f2166};

	// end inline asm
	// begin inline asm
	mma.sync.aligned.m16n8k8.row.col.f32.f16.f16.f32 {%f2179,  %f2180,  %f2181,  %f2182},{%r1097,  %r1098},{%r1105},{%f2155,  %f2156,  %f2157,  %f2158};

	// end inline asm
	// begin inline asm
	mma.sync.aligned.m16n8k8.row.col.f32.f16.f16.f32 {%f4286,  %f4285,  %f4284,  %f4283},{%r1100,  %r1101},{%r1108},{%f2179,  %f2180,  %f2181,  %f2182};

	// end inline asm
	mov.b32 	%r2520, 16;
	mov.pred 	%p40, 0;
	@%p4 bra 	$L__BB0_18;
	bra.uni 	$L__BB0_2;
$L__BB0_19:
	ld.param.u32 	%r2515, [_Z6matmulP6__halfS0_S0_iii_param_5];
	shr.s32 	%r1367, %r2515, 31;
	shr.u32 	%r1368, %r1367, 25;
	add.s32 	%r1369, %r2515, %r1368;
	shr.s32 	%r41, %r1369, 7;
	shl.b32 	%r1370, %r41, 2;
	// begin inline asm
	cp.async.wait_group 2;

	// end inline asm
	bar.sync 	0;
	setp.gt.s32 	%p23, %r1370, %r33;
	@%p23 bra 	$L__BB0_21;
	ld.param.u64 	%rd270, [_Z6matmulP6__halfS0_S0_iii_param_1];
	ld.param.u64 	%rd264, [_Z6matmulP6__halfS0_S0_iii_param_0];
	shl.b32 	%r1387, %r41, 7;
	mov.u32 	%r1388, %tid.x;
	shl.b32 	%r1389, %r1388, 3;
	and.b32  	%r1390, %r1389, 24;
	or.b32  	%r1391, %r1390, %r1387;
	add.s32 	%r1392, %r1391, -32;
	add.s64 	%rd176, %rd17, 24576;
	// begin inline asm
	{ .reg .u64 smem_ptr; cvta.to.shared.u64 smem_ptr, %rd176; cvt.u32.u64 %r1371, smem_ptr; }

	// end inline asm
	add.s32 	%r1393, %r1392, %r2;
	mul.wide.s32 	%rd192, %r1393, 2;
	add.s64 	%rd177, %rd264, %rd192;
	// begin inline asm
	cp.async.cg.shared.global [%r1371], [%rd177], 16;

	// end inline asm
	add.s64 	%rd178, %rd19, 24576;
	// begin inline asm
	{ .reg .u64 smem_ptr; cvta.to.shared.u64 smem_ptr, %rd178; cvt.u32.u64 %r1373, smem_ptr; }

	// end inline asm
	add.s32 	%r1394, %r1392, %r4;
	mul.wide.s32 	%rd193, %r1394, 2;
	add.s64 	%rd179, %rd264, %rd193;
	// begin inline asm
	cp.async.cg.shared.global [%r1373], [%rd179], 16;

	// end inline asm
	add.s64 	%rd180, %rd21, 24576;
	// begin inline asm
	{ .reg .u64 smem_ptr; cvta.to.shared.u64 smem_ptr, %rd180; cvt.u32.u64 %r1375, smem_ptr; }

	// end inline asm
	add.s32 	%r1395, %r1392, %r6;
	mul.wide.s32 	%rd194, %r1395, 2;
	add.s64 	%rd181, %rd264, %rd194;
	// begin inline asm
	cp.async.cg.shared.global [%r1375], [%rd181], 16;

	// end inline asm
	add.s64 	%rd182, %rd23, 24576;
	// begin inline asm
	{ .reg .u64 smem_ptr; cvta.to.shared.u64 smem_ptr, %rd182; cvt.u32.u64 %r1377, smem_ptr; }

	// end inline asm
	add.s32 	%r1396, %r1392, %r8;
	mul.wide.s32 	%rd195, %r1396, 2;
	add.s64 	%rd183, %rd264, %rd195;
	// begin inline asm
	cp.async.cg.shared.global [%r1377], [%rd183], 16;

	// end inline asm
	add.s64 	%rd184, %rd17, 57344;
	// begin inline asm
	{ .reg .u64 smem_ptr; cvta.to.shared.u64 smem_ptr, %rd184; cvt.u32.u64 %r1379, smem_ptr; }

	// end inline asm
	add.s32 	%r1397, %r1392, %r10;
	mul.wide.s32 	%rd196, %r1397, 2;
	add.s64 	%rd185, %rd270, %rd196;
	// begin inline asm
	cp.async.cg.shared.global [%r1379], [%rd185], 16;

	// end inline asm
	add.s64 	%rd186, %rd19, 57344;
	// begin inline asm
	{ .reg .u64 smem_ptr; cvta.to.shared.u64 smem_ptr, %rd186; cvt.u32.u64 %r1381, smem_ptr; }

	// end inline asm
	add.s32 	%r1398, %r1392, %r12;
	mul.wide.s32 	%rd197, %r1398, 2;
	add.s64 	%rd187, %rd270, %rd197;
	// begin inline asm
	cp.async.cg.shared.global [%r1381], [%rd187], 16;

	// end inline asm
	add.s64 	%rd188, %rd21, 57344;
	// begin inline asm
	{ .reg .u64 smem_ptr; cvta.to.shared.u64 smem_ptr, %rd188; cvt.u32.u64 %r1383, smem_ptr; }

	// end inline asm
	add.s32 	%r1399, %r1392, %r14;
	mul.wide.s32 	%rd198, %r1399, 2;
	add.s64 	%rd189, %rd270, %rd198;
	// begin inline asm
	cp.async.cg.shared.global [%r1383], [%rd189], 16;

	// end inline asm
	add.s64 	%rd190, %rd23, 57344;
	// begin inline asm
	{ .reg .u64 smem_ptr; cvta.to.shared.u64 smem_ptr, %rd190; cvt.u32.u64 %r1385, smem_ptr; }

	// end inline asm
	add.s32 	%r1400, %r1392, %r16;
	mul.wide.s32 	%rd199, %r1400, 2;
	add.s64 	%rd191, %rd270, %rd199;
	// begin inline asm
	cp.async.cg.shared.global [%r1385], [%rd191], 16;

	// end inline asm
	// begin inline asm
	cp.async.commit_group;

	// end inline asm
$L__BB0_21:
	mov.u32 	%r1402, %tid.x;
	shr.u32 	%r1403, %r1402, 2;
	mov.u32 	%r1404, %tid.z;
	shl.b32 	%r1405, %r1404, 6;
	add.s32 	%r1406, %r1403, %r1405;
	mov.u32 	%r1407, %tid.y;
	shl.b32 	%r1408, %r1407, 6;
	add.s32 	%r1409, %r1403, %r1408;
	add.s32 	%r1410, %r1406, 48;
	shl.b32 	%r1411, %r1410, 5;
	and.b32  	%r1412, %r1411, 523776;
	shl.b32 	%r1413, %r1410, 4;
	and.b32  	%r1414, %r1413, 240;
	or.b32  	%r42, %r1414, %r1412;
	add.s32 	%r1415, %r1406, 56;
	shl.b32 	%r1416, %r1415, 5;
	and.b32  	%r1417, %r1416, 523776;
	shl.b32 	%r1418, %r1415, 4;
	and.b32  	%r1419, %r1418, 240;
	or.b32  	%r43, %r1419, %r1417;
	add.s32 	%r1420, %r1409, 48;
	shl.b32 	%r1421, %r1420, 5;
	and.b32  	%r1422, %r1421, 8388096;
	shl.b32 	%r1423, %r1420, 4;
	and.b32  	%r1424, %r1423, 240;
	or.b32  	%r44, %r1424, %r1422;
	add.s32 	%r1425, %r1409, 56;
	shl.b32 	%r1426, %r1425, 5;
	and.b32  	%r1427, %r1426, 8388096;
	shl.b32 	%r1428, %r1425, 4;
	and.b32  	%r1429, %r1428, 240;
	or.b32  	%r45, %r1429, %r1427;
	mov.b32 	%r2521, 0;
	mov.pred 	%p41, -1;
$L__BB0_22:
	mov.pred 	%p5, %p41;
	mov.u32 	%r1623, %tid.x;
	shl.b32 	%r1624, %r1623, 1;
	and.b32  	%r47, %r1624, 6;
	add.s32 	%r1625, %r2521, %r47;
	shl.b32 	%r1626, %r1625, 4;
	and.b32  	%r1627, %r1626, 256;
	add.s32 	%r1628, %r42, %r47;
	add.s32 	%r1629, %r1628, %r1627;
	shl.b32 	%r1630, %r1629, 1;
	mov.u32 	%r1631, shared_storage;
	add.s32 	%r1632, %r1631, %r1630;
	ld.shared.u32 	%r1430, [%r1632];
	add.s32 	%r1633, %r1625, 8;
	shl.b32 	%r1634, %r1633, 4;
	and.b32  	%r1635, %r1634, 256;
	and.b32  	%r1636, %r1633, 14;
	add.s32 	%r1637, %r42, %r1636;
	add.s32 	%r1638, %r1637, %r1635;
	shl.b32 	%r1639, %r1638, 1;
	add.s32 	%r1640, %r1631, %r1639;
	ld.shared.u32 	%r1433, [%r1640];
	add.s32 	%r1641, %r43, %r47;
	add.s32 	%r1642, %r1641, %r1627;
	shl.b32 	%r1643, %r1642, 1;
	add.s32 	%r1644, %r1631, %r1643;
	ld.shared.u32 	%r1431, [%r1644];
	add.s32 	%r1645, %r43, %r1636;
	add.s32 	%r1646, %r1645, %r1635;
	shl.b32 	%r1647, %r1646, 1;
	add.s32 	%r1648, %r1631, %r1647;
	ld.shared.u32 	%r1434, [%r1648];
	add.s32 	%r1649, %r44, %r47;
	add.s32 	%r1650, %r1649, %r1627;
	shl.b32 	%r1651, %r1650, 1;
	add.s32 	%r1652, %r1631, 32768;
	add.s32 	%r1653, %r1652, %r1651;
	ld.shared.u32 	%r1432, [%r1653];
	add.s32 	%r1654, %r44, %r1636;
	add.s32 	%r1655, %r1654, %r1635;
	shl.b32 	%r1656, %r1655, 1;
	add.s32 	%r1657, %r1652, %r1656;
	ld.shared.u32 	%r1435, [%r1657];
	add.s32 	%r1658, %r45, %r47;
	add.s32 	%r1659, %r1658, %r1627;
	shl.b32 	%r1660, %r1659, 1;
	add.s32 	%r1661, %r1652, %r1660;
	ld.shared.u32 	%r1438, [%r1661];
	add.s32 	%r1662, %r45, %r1636;
	add.s32 	%r1663, %r1662, %r1635;
	shl.b32 	%r1664, %r1663, 1;
	add.s32 	%r1665, %r1652, %r1664;
	ld.shared.u32 	%r1441, [%r1665];
	// begin inline asm
	mma.sync.aligned.m16n8k8.row.col.f32.f16.f16.f32 {%f2195,  %f2196,  %f2197,  %f2198},{%r1430,  %r1431},{%r1432},{%f4290,  %f4289,  %f4288,  %f4287};

	// end inline asm
	// begin inline asm
	mma.sync.aligned.m16n8k8.row.col.f32.f16.f16.f32 {%f2203,  %f2204,  %f2205,  %f2206},{%r1433,  %r1434},{%r1435},{%f2195,  %f2196,  %f2197,  %f2198};

	// end inline asm
	// begin inline asm
	mma.sync.aligned.m16n8k8.row.col.f32.f16.f16.f32 {%f2211,  %f2212,  %f2213,  %f2214},{%r1430,  %r1431},{%r1438},{%f4286,  %f4285,  %f4284,  %f4283};

	// end inline asm
	// begin inline asm
	mma.sync.aligned.m16n8k8.row.col.f32.f16.f16.f32 {%f2219,  %f2220,  %f2221,  %f2222},{%r1433,  %r1434},{%r1441},{%f2211,  %f2212,  %f2213,  %f2214};

	// end inline asm
	// begin inline asm
	mma.sync.aligned.m16n8k8.row.col.f32.f16.f16.f32 {%f2227,  %f2228,  %f2229,  %f2230},{%r1430,  %r1431},{%r1432},{%f2203,  %f2204,  %f2205,  %f2206};

	// end inline asm
	// begin inline asm
	mma.sync.aligned.m16n8k8.row.col.f32.f16.f16.f32 {%f2235,  %f2236,  %f2237,  %f2238},{%r1433,  %r1434},{%r1435},{%f2227,  %f2228,  %f2229,  %f2230};

	// end inline asm
	// begin inline asm
	mma.sync.aligned.m16n8k8.row.col.f32.f16.f16.f32 {%f2243,  %f2244,  %f2245,  %f2246},{%r1430,  %r1431},{%r1438},{%f2219,  %f2220,  %f2221,  %f2222};

	// end inline asm
	// begin inline asm
	mma.sync.aligned.m16n8k8.row.col.f32.f16.f16.f32 {%f2251,  %f2252,  %f2253,  %f2254},{%r1433,  %r1434},{%r1441},{%f2243,  %f2244,  %f2245,  %f2246};

	// end inline asm
	// begin inline asm
	mma.sync.aligned.m16n8k8.row.col.f32.f16.f16.f32 {%f2259,  %f2260,  %f2261,  %f2262},{%r1430,  %r1431},{%r1432},{%f2235,  %f2236,  %f2237,  %f2238};

	// end inline asm
	// begin inline asm
	mma.sync.aligned.m16n8k8.row.col.f32.f16.f16.f32 {%f2267,  %f2268,  %f2269,  %f2270},{%r1433,  %r1434},{%r1435},{%f2259,  %f2260,  %f2261,  %f2262};

	// end inline asm
	// begin inline asm
	mma.sync.aligned.m16n8k8.row.col.f32.f16.f16.f32 {%f2275,  %f2276,  %f2277,  %f2278},{%r1430,  %r1431},{%r1438},{%f2251,  %f2252,  %f2253,  %f2254};

	// end inline asm
	// begin inline asm
	mma.sync.aligned.m16n8k8.row.col.f32.f16.f16.f32 {%f2283,  %f2284,  %f2285,  %f2286},{%r1433,  %r1434},{%r1441},{%f2275,  %f2276,  %f2277,  %f2278};

	// end inline asm
	// begin inline asm
	mma.sync.aligned.m16n8k8.row.col.f32.f16.f16.f32 {%f2291,  %f2292,  %f2293,  %f2294},{%r1430,  %r1431},{%r1432},{%f2267,  %f2268,  %f2269,  %f2270};

	// end inline asm
	// begin inline asm
	mma.sync.aligned.m16n8k8.row.col.f32.f16.f16.f32 {%f2299,  %f2300,  %f2301,  %f2302},{%r1433,  %r1434},{%r1435},{%f2291,  %f2292,  %f2293,  %f2294};

	// end inline asm
	// begin inline asm
	mma.sync.aligned.m16n8k8.row.col.f32.f16.f16.f32 {%f2307,  %f2308,  %f2309,  %f2310},{%r1430,  %r1431},{%r1438},{%f2283,  %f2284,  %f2285,  %f2286};

	// end inline asm
	// begin inline asm
	mma.sync.aligned.m16n8k8.row.col.f32.f16.f16.f32 {%f2315,  %f2316,  %f2317,  %f2318},{%r1433,  %r1434},{%r1441},{%f2307,  %f2308,  %f2309,  %f2310};

	// end inline asm
	// begin inline asm
	mma.sync.aligned.m16n8k8.row.col.f32.f16.f16.f32 {%f2323,  %f2324,  %f2325,  %f2326},{%r1430,  %r1431},{%r1432},{%f2299,  %f2300,  %f2301,  %f2302};

	// end inline asm
	// begin inline asm
	mma.sync.aligned.m16n8k8.row.col.f32.f16.f16.f32 {%f2331,  %f2332,  %f2333,  %f2334},{%r1433,  %r1434},{%r1435},{%f2323,  %f2324,  %f2325,  %f2326};

	// end inline asm
	// begin inline asm
	mma.sync.aligned.m16n8k8.row.col.f32.f16.f16.f32 {%f2339,  %f2340,  %f2341,  %f2342},{%r1430,  %r1431},{%r1438},{%f2315,  %f2316,  %f2317,  %f2318};

	// end inline asm
	// begin inline asm
	mma.sync.aligned.m16n8k8.row.col.f32.f16.f16.f32 {%f2347,  %f2348,  %f2349,  %f2350},{%r1433,  %r1434},{%r1441},{%f2339,  %f2340,  %f2341,  %f2342};

	// end inline asm
	// begin inline asm
	mma.sync.aligned.m16n8k8.row.col.f32.f16.f16.f32 {%f2355,  %f2356,  %f2357,  %f2358},{%r1430,  %r1431},{%r1432},{%f2331,  %f2332,  %f2333,  %f2334};

	// end inline asm
	// begin inline asm
	mma.sync.aligned.m16n8k8.row.col.f32.f16.f16.f32 {%f2363,  %f2364,  %f2365,  %f2366},{%r1433,  %r1434},{%r1435},{%f2355,  %f2356,  %f2357,  %f2358};

	// end inline asm
	// begin inline asm
	mma.sync.aligned.m16n8k8.row.col.f32.f16.f16.f32 {%f2371,  %f2372,  %f2373,  %f2374},{%r1430,  %r1431},{%r1438},{%f2347,  %f2348,  %f2349,  %f2350};

	// end inline asm
	// begin inline asm
	mma.sync.aligned.m16n8k8.row.col.f32.f16.f16.f32 {%f2379,  %f2380,  %f2381,  %f2382},{%r1433,  %r1434},{%r1441},{%f2371,  %f2372,  %f2373,  %f2374};

	// end inline asm
	// begin inline asm
	mma.sync.aligned.m16n8k8.row.col.f32.f16.f16.f32 {%f2387,  %f2388,  %f2389,  %f2390},{%r1430,  %r1431},{%r1432},{%f2363,  %f2364,  %f2365,  %f2366};

	// end inline asm
	// begin inline asm
	mma.sync.aligned.m16n8k8.row.col.f32.f16.f16.f32 {%f2395,  %f2396,  %f2397,  %f2398},{%r1433,  %r1434},{%r1435},{%f2387,  %f2388,  %f2389,  %f2390};

	// end inline asm
	// begin inline asm
	mma.sync.aligned.m16n8k8.row.col.f32.f16.f16.f32 {%f2403,  %f2404,  %f2405,  %f2406},{%r1430,  %r1431},{%r1438},{%f2379,  %f2380,  %f2381,  %f2382};

	// end inline asm
	// begin inline asm
	mma.sync.aligned.m16n8k8.row.col.f32.f16.f16.f32 {%f2411,  %f2412,  %f2413,  %f2414},{%r1433,  %r1434},{%r1441},{%f2403,  %f2404,  %f2405,  %f2406};

	// end inline asm
	// begin inline asm
	mma.sync.aligned.m16n8k8.row.col.f32.f16.f16.f32 {%f2419,  %f2420,  %f2421,  %f2422},{%r1430,  %r1431},{%r1432},{%f2395,  %f2396,  %f2397,  %f2398};

	// end inline asm
	// begin inline asm
	mma.sync.aligned.m16n8k8.row.col.f32.f16.f16.f32 {%f2427,  %f2428,  %f2429,  %f2430},{%r1433,  %r1434},{%r1435},{%f2419,  %f2420,  %f2421,  %f2422};

	// end inline asm
	// begin inline asm
	mma.sync.aligned.m16n8k8.row.col.f32.f16.f16.f32 {%f2435,  %f2436,  %f2437,  %f2438},{%r1430,  %r1431},{%r1438},{%f2411,  %f2412,  %f2413,  %f2414};

	// end inline asm
	// begin inline asm
	mma.sync.aligned.m16n8k8.row.col.f32.f16.f16.f32 {%f2443,  %f2444,  %f2445,  %f2446},{%r1433,  %r1434},{%r1441},{%f2435,  %f2436,  %f2437,  %f2438};

	// end inline asm
	// begin inline asm
	mma.sync.aligned.m16n8k8.row.col.f32.f16.f16.f32 {%f2451,  %f2452,  %f2453,  %f2454},{%r1430,  %r1431},{%r1432},{%f2427,  %f2428,  %f2429,  %f2430};

	// end inline asm
	// begin inline asm
	mma.sync.aligned.m16n8k8.row.col.f32.f16.f16.f32 {%f2459,  %f2460,  %f2461,  %f2462},{%r1433,  %r1434},{%r1435},{%f2451,  %f2452,  %f2453,  %f2454};

	// end inline asm
	// begin inline asm
	mma.sync.aligned.m16n8k8.row.col.f32.f16.f16.f32 {%f2467,  %f2468,  %f2469,  %f2470},{%r1430,  %r1431},{%r1438},{%f2443,  %f2444,  %f2445,  %f2446};

	// end inline asm
	// begin inline asm
	mma.sync.aligned.m16n8k8.row.col.f32.f16.f16.f32 {%f2475,  %f2476,  %f2477,  %f2478},{%r1433,  %r1434},{%r1441},{%f2467,  %f2468,  %f2469,  %f2470};

	// end inline asm
	// begin inline asm
	mma.sync.aligned.m16n8k8.row.col.f32.f16.f16.f32 {%f2483,  %f2484,  %f2485,  %f2486},{%r1430,  %r1431},{%r1432},{%f2459,  %f2460,  %f2461,  %f2462};

	// end inline asm
	// begin inline asm
	mma.sync.aligned.m16n8k8.row.col.f32.f16.f16.f32 {%f2491,  %f2492,  %f2493,  %f2494},{%r1433,  %r1434},{%r1435},{%f2483,  %f2484,  %f2485,  %f2486};

	// end inline asm
	// begin inline asm
	mma.sync.aligned.m16n8k8.row.col.f32.f16.f16.f32 {%f2499,  %f2500,  %f2501,  %f2502},{%r1430,  %r1431},{%r1438},{%f2475,  %f2476,  %f2477,  %f2478};

	// end inline asm
	// begin inline asm
	mma.sync.aligned.m16n8k8.row.col.f32.f16.f16.f32 {%f2507,  %f2508,  %f2509,  %f2510},{%r1433,  %r1434},{%r1441},{%f2499,  %f2500,  %f2501,  %f2502};

	// end inline asm
	// begin inline asm
	mma.sync.aligned.m16n8k8.row.col.f32.f16.f16.f32 {%f2515,  %f2516,  %f2517,  %f2518},{%r1430,  %r1431},{%r1432},{%f2491,  %f2492,  %f2493,  %f2494};

	// end inline asm
	// begin inline asm
	mma.sync.aligned.m16n8k8.row.col.f32.f16.f16.f32 {%f2523,  %f2524,  %f2525,  %f2526},{%r1433,  %r1434},{%r1435},{%f2515,  %f2516,  %f2517,  %f2518};

	// end inline asm
	// begin inline asm
	mma.sync.aligned.m16n8k8.row.col.f32.f16.f16.f32 {%f2531,  %f2532,  %f2533,  %f2534},{%r1430,  %r1431},{%r1438},{%f2507,  %f2508,  %f2509,  %f2510};

	// end inline asm
	// begin inline asm
	mma.sync.aligned.m16n8k8.row.col.f32.f16.f16.f32 {%f2539,  %f2540,  %f2541,  %f2542},{%r1433,  %r1434},{%r1441},{%f2531,  %f2532,  %f2533,  %f2534};

	// end inline asm
	// begin inline asm
	mma.sync.aligned.m16n8k8.row.col.f32.f16.f16.f32 {%f2547,  %f2548,  %f2549,  %f2550},{%r1430,  %r1431},{%r1432},{%f2523,  %f2524,  %f2525,  %f2526};

	// end inline asm
	// begin inline asm
	mma.sync.aligned.m16n8k8.row.col.f32.f16.f16.f32 {%f2555,  %f2556,  %f2557,  %f2558},{%r1433,  %r1434},{%r1435},{%f2547,  %f2548,  %f2549,  %f2550};

	// end inline asm
	// begin inline asm
	mma.sync.aligned.m16n8k8.row.col.f32.f16.f16.f32 {%f2563,  %f2564,  %f2565,  %f2566},{%r1430,  %r1431},{%r1438},{%f2539,  %f2540,  %f2541,  %f2542};

	// end inline asm
	// begin inline asm
	mma.sync.aligned.m16n8k8.row.col.f32.f16.f16.f32 {%f2571,  %f2572,  %f2573,  %f2574},{%r1433,  %r1434},{%r1441},{%f2563,  %f2564,  %f2565,  %f2566};

	// end inline asm
	// begin inline asm
	mma.sync.aligned.m16n8k8.row.col.f32.f16.f16.f32 {%f2579,  %f2580,  %f2581,  %f2582},{%r1430,  %r1431},{%r1432},{%f2555,  %f2556,  %f2557,  %f2558};

	// end inline asm
	// begin inline asm
	mma.sync.aligned.m16n8k8.row.col.f32.f16.f16.f32 {%f2587,  %f2588,  %f2589,  %f2590},{%r1433,  %r1434},{%r1435},{%f2579,  %f2580,  %f2581,  %f2582};

	// end inline asm
	// begin inline asm
	mma.sync.aligned.m16n8k8.row.col.f32.f16.f16.f32 {%f2595,  %f2596,  %f2597,  %f2598},{%r1430,  %r1431},{%r1438},{%f2571,  %f2572,  %f2573,  %f2574};

	// end inline asm
	// begin inline asm
	mma.sync.aligned.m16n8k8.row.col.f32.f16.f16.f32 {%f2603,  %f2604,  %f2605,  %f2606},{%r1433,  %r1434},{%r1441},{%f2595,  %f2596,  %f2597,  %f2598};

	// end inline asm
	// begin inline asm
	mma.sync.aligned.m16n8k8.row.col.f32.f16.f16.f32 {%f2611,  %f2612,  %f2613,  %f2614},{%r1430,  %r1431},{%r1432},{%f2587,  %f2588,  %f2589,  %f2590};

	// end inline asm
	// begin inline asm
	mma.sync.aligned.m16n8k8.row.col.f32.f16.f16.f32 {%f2619,  %f2620,  %f2621,  %f2622},{%r1433,  %r1434},{%r1435},{%f2611,  %f2612,  %f2613,  %f2614};

	// end inline asm
	// begin inline asm
	mma.sync.aligned.m16n8k8.row.col.f32.f16.f16.f32 {%f2627,  %f2628,  %f2629,  %f2630},{%r1430,  %r1431},{%r1438},{%f2603,  %f2604,  %f2605,  %f2606};

	// end inline asm
	// begin inline asm
	mma.sync.aligned.m16n8k8.row.col.f32.f16.f16.f32 {%f2635,  %f2636,  %f2637,  %f2638},{%r1433,  %r1434},{%r1441},{%f2627,  %f2628,  %f2629,  %f2630};

	// end inline asm
	// begin inline asm
	mma.sync.aligned.m16n8k8.row.col.f32.f16.f16.f32 {%f2643,  %f2644,  %f2645,  %f2646},{%r1430,  %r1431},{%r1432},{%f2619,  %f2620,  %f2621,  %f2622};

	// end inline asm
	// begin inline asm
	mma.sync.aligned.m16n8k8.row.col.f32.f16.f16.f32 {%f2651,  %f2652,  %f2653,  %f2654},{%r1433,  %r1434},{%r1435},{%f2643,  %f2644,  %f2645,  %f2646};

	// end inline asm
	// begin inline asm
	mma.sync.aligned.m16n8k8.row.col.f32.f16.f16.f32 {%f2659,  %f2660,  %f2661,  %f2662},{%r1430,  %r1431},{%r1438},{%f2635,  %f2636,  %f2637,  %f2638};

	// end inline asm
	// begin inline asm
	mma.sync.aligned.m16n8k8.row.col.f32.f16.f16.f32 {%f2667,  %f2668,  %f2669,  %f2670},{%r1433,  %r1434},{%r1441},{%f2659,  %f2660,  %f2661,  %f2662};

	// end inline asm
	// begin inline asm
	mma.sync.aligned.m16n8k8.row.col.f32.f16.f16.f32 {%f2675,  %f2676,  %f2677,  %f2678},{%r1430,  %r1431},{%r1432},{%f2651,  %f2652,  %f2653,  %f2654};

	// end inline asm
	// begin inline asm
	mma.sync.aligned.m16n8k8.row.col.f32.f16.f16.f32 {%f4290,  %f4289,  %f4288,  %f4287},{%r1433,  %r1434},{%r1435},{%f2675,  %f2676,  %f2677,  %f2678};

	// end inline asm
	// begin inline asm
	mma.sync.aligned.m16n8k8.row.col.f32.f16.f16.f32 {%f2691,  %f2692,  %f2693,  %f2694},{%r1430,  %r1431},{%r1438},{%f2667,  %f2668,  %f2669,  %f2670};

	// end inline asm
	// begin inline asm
	mma.sync.aligned.m16n8k8.row.col.f32.f16.f16.f32 {%f4286,  %f4285,  %f4284,  %f4283},{%r1433,  %r1434},{%r1441},{%f2691,  %f2692,  %f2693,  %f2694};

	// end inline asm
	mov.b32 	%r2521, 16;
	mov.pred 	%p41, 0;
	@%p5 bra 	$L__BB0_22;
	// begin inline asm
	cp.async.wait_group 2;

	// end inline asm
	bar.sync 	0;
	shl.b32 	%r1666, %r41, 2;
	setp.ge.s32 	%p26, %r1666, %r33;
	@%p26 bra 	$L__BB0_25;
	ld.param.u64 	%rd271, [_Z6matmulP6__halfS0_S0_iii_param_1];
	ld.param.u64 	%rd265, [_Z6matmulP6__halfS0_S0_iii_param_0];
	shl.b32 	%r1675, %r41, 7;
	mov.u32 	%r1676, %tid.x;
	shl.b32 	%r1677, %r1676, 3;
	and.b32  	%r1678, %r1677, 24;
	or.b32  	%r1679, %r1675, %r1678;
	add.s32 	%r1680, %r1679, %r2;
	mul.wide.s32 	%rd208, %r1680, 2;
	add.s64 	%rd200, %rd265, %rd208;
	// begin inline asm
	cp.async.cg.shared.global [%r89], [%rd200], 16;

	// end inline asm
	add.s32 	%r1681, %r1679, %r4;
	mul.wide.s32 	%rd209, %r1681, 2;
	add.s64 	%rd201, %rd265, %rd209;
	// begin inline asm
	cp.async.cg.shared.global [%r91], [%rd201], 16;

	// end inline asm
	add.s32 	%r1682, %r1679, %r6;
	mul.wide.s32 	%rd210, %r1682, 2;
	add.s64 	%rd202, %rd265, %rd210;
	// begin inline asm
	cp.async.cg.shared.global [%r93], [%rd202], 16;

	// end inline asm
	add.s32 	%r1683, %r1679, %r8;
	mul.wide.s32 	%rd211, %r1683, 2;
	add.s64 	%rd203, %rd265, %rd211;
	// begin inline asm
	cp.async.cg.shared.global [%r95], [%rd203], 16;

	// end inline asm
	add.s32 	%r1684, %r1679, %r10;
	mul.wide.s32 	%rd212, %r1684, 2;
	add.s64 	%rd204, %rd271, %rd212;
	// begin inline asm
	cp.async.cg.shared.global [%r97], [%rd204], 16;

	// end inline asm
	add.s32 	%r1685, %r1679, %r12;
	mul.wide.s32 	%rd213, %r1685, 2;
	add.s64 	%rd205, %rd271, %rd213;
	// begin inline asm
	cp.async.cg.shared.global [%r99], [%rd205], 16;

	// end inline asm
	add.s32 	%r1686, %r1679, %r14;
	mul.wide.s32 	%rd214, %r1686, 2;
	add.s64 	%rd206, %rd271, %rd214;
	// begin inline asm
	cp.async.cg.shared.global [%r101], [%rd206], 16;

	// end inline asm
	add.s32 	%r1687, %r1679, %r16;
	mul.wide.s32 	%rd215, %r1687, 2;
	add.s64 	%rd207, %rd271, %rd215;
	// begin inline asm
	cp.async.cg.shared.global [%r103], [%rd207], 16;

	// end inline asm
	// begin inline asm
	cp.async.commit_group;

	// end inline asm
$L__BB0_25:
	mov.b32 	%r2522, 0;
	mov.pred 	%p42, -1;
	add.s32 	%r49, %r42, %r47;
	mov.u32 	%r2525, shared_storage;
	add.s32 	%r1888, %r2525, 8192;
	add.s32 	%r50, %r43, %r47;
	add.s32 	%r51, %r44, %r47;
$L__BB0_26:
	mov.pred 	%p6, %p42;
	add.s32 	%r1882, %r2522, %r47;
	shl.b32 	%r1883, %r1882, 4;
	and.b32  	%r1884, %r1883, 256;
	add.s32 	%r1885, %r49, %r1884;
	shl.b32 	%r1886, %r1885, 1;
	add.s32 	%r1889, %r1888, %r1886;
	ld.shared.u32 	%r1689, [%r1889];
	add.s32 	%r1890, %r1882, 8;
	shl.b32 	%r1891, %r1890, 4;
	and.b32  	%r1892, %r1891, 256;
	and.b32  	%r1893, %r1890, 14;
	add.s32 	%r1894, %r42, %r1893;
	add.s32 	%r1895, %r1894, %r1892;
	shl.b32 	%r1896, %r1895, 1;
	add.s32 	%r1897, %r1888, %r1896;
	ld.shared.u32 	%r1692, [%r1897];
	add.s32 	%r1898, %r50, %r1884;
	shl.b32 	%r1899, %r1898, 1;
	add.s32 	%r1900, %r1888, %r1899;
	ld.shared.u32 	%r1690, [%r1900];
	add.s32 	%r1901, %r43, %r1893;
	add.s32 	%r1902, %r1901, %r1892;
	shl.b32 	%r1903, %r1902, 1;
	add.s32 	%r1904, %r1888, %r1903;
	ld.shared.u32 	%r1693, [%r1904];
	add.s32 	%r1905, %r51, %r1884;
	shl.b32 	%r1906, %r1905, 1;
	add.s32 	%r1907, %r2525, 40960;
	add.s32 	%r1908, %r1907, %r1906;
	ld.shared.u32 	%r1691, [%r1908];
	add.s32 	%r1909, %r44, %r1893;
	add.s32 	%r1910, %r1909, %r1892;
	shl.b32 	%r1911, %r1910, 1;
	add.s32 	%r1912, %r1907, %r1911;
	ld.shared.u32 	%r1694, [%r1912];
	add.s32 	%r52, %r45, %r47;
	add.s32 	%r1913, %r52, %r1884;
	shl.b32 	%r1914, %r1913, 1;
	add.s32 	%r1915, %r1907, %r1914;
	ld.shared.u32 	%r1697, [%r1915];
	add.s32 	%r1916, %r45, %r1893;
	add.s32 	%r1917, %r1916, %r1892;
	shl.b32 	%r1918, %r1917, 1;
	add.s32 	%r1919, %r1907, %r1918;
	ld.shared.u32 	%r1700, [%r1919];
	// begin inline asm
	mma.sync.aligned.m16n8k8.row.col.f32.f16.f16.f32 {%f2707,  %f2708,  %f2709,  %f2710},{%r1689,  %r1690},{%r1691},{%f4290,  %f4289,  %f4288,  %f4287};

	// end inline asm
	// begin inline asm
	mma.sync.aligned.m16n8k8.row.col.f32.f16.f16.f32 {%f2715,  %f2716,  %f2717,  %f2718},{%r1692,  %r1693},{%r1694},{%f2707,  %f2708,  %f2709,  %f2710};

	// end inline asm
	// begin inline asm
	mma.sync.aligned.m16n8k8.row.col.f32.f16.f16.f32 {%f2723,  %f2724,  %f2725,  %f2726},{%r1689,  %r1690},{%r1697},{%f4286,  %f4285,  %f4284,  %f4283};

	// end inline asm
	// begin inline asm
	mma.sync.aligned.m16n8k8.row.col.f32.f16.f16.f32 {%f2731,  %f2732,  %f2733,  %f2734},{%r1692,  %r1693},{%r1700},{%f2723,  %f2724,  %f2725,  %f2726};

	// end inline asm
	// begin inline asm
	mma.sync.aligned.m16n8k8.row.col.f32.f16.f16.f32 {%f2739,  %f2740,  %f2741,  %f2742},{%r1689,  %r1690},{%r1691},{%f2715,  %f2716,  %f2717,  %f2718};

	// end inline asm
	// begin inline asm
	mma.sync.aligned.m16n8k8.row.col.f32.f16.f16.f32 {%f2747,  %f2748,  %f2749,  %f2750},{%r1692,  %r1693},{%r1694},{%f2739,  %f2740,  %f2741,  %f2742};

	// end inline asm
	// begin inline asm
	mma.sync.aligned.m16n8k8.row.col.f32.f16.f16.f32 {%f2755,  %f2756,  %f2757,  %f2758},{%r1689,  %r1690},{%r1697},{%f2731,  %f2732,  %f2733,  %f2734};

	// end inline asm
	// begin inline asm
	mma.sync.aligned.m16n8k8.row.col.f32.f16.f16.f32 {%f2763,  %f2764,  %f2765,  %f2766},{%r1692,  %r1693},{%r1700},{%f2755,  %f2756,  %f2757,  %f2758};

	// end inline asm
	// begin inline asm
	mma.sync.aligned.m16n8k8.row.col.f32.f16.f16.f32 {%f2771,  %f2772,  %f2773,  %f2774},{%r1689,  %r1690},{%r1691},{%f2747,  %f2748,  %f2749,  %f2750};

	// end inline asm
	// begin inline asm
	mma.sync.aligned.m16n8k8.row.col.f32.f16.f16.f32 {%f2779,  %f2780,  %f2781,  %f2782},{%r1692,  %r1693},{%r1694},{%f2771,  %f2772,  %f2773,  %f2774};

	// end inline asm
	// begin inline asm
	mma.sync.aligned.m16n8k8.row.col.f32.f16.f16.f32 {%f2787,  %f2788,  %f2789,  %f2790},{%r1689,  %r1690},{%r1697},{%f2763,  %f2764,  %f2765,  %f2766};

	// end inline asm
	// begin inline asm
	mma.sync.aligned.m16n8k8.row.col.f32.f16.f16.f32 {%f2795,  %f2796,  %f2797,  %f2798},{%r1692,  %r1693},{%r1700},{%f2787,  %f2788,  %f2789,  %f2790};

	// end inline asm
	// begin inline asm
	mma.sync.aligned.m16n8k8.row.col.f32.f16.f16.f32 {%f2803,  %f2804,  %f2805,  %f2806},{%r1689,  %r1690},{%r1691},{%f2779,  %f2780,  %f2781,  %f2782};

	// end inline asm
	// begin inline asm
	mma.sync.aligned.m16n8k8.row.col.f32.f16.f16.f32 {%f2811,  %f2812,  %f2813,  %f2814},{%r1692,  %r1693},{%r1694},{%f2803,  %f2804,  %f2805,  %f2806};

	// end inline asm
	// begin inline asm
	mma.sync.aligned.m16n8k8.row.col.f32.f16.f16.f32 {%f2819,  %f2820,  %f2821,  %f2822},{%r1689,  %r1690},{%r1697},{%f2795,  %f2796,  %f2797,  %f2798};

	// end inline asm
	// begin inline asm
	mma.sync.aligned.m16n8k8.row.col.f32.f16.f16.f32 {%f2827,  %f2828,  %f2829,  %f2830},{%r1692,  %r1693},{%r1700},{%f2819,  %f2820,  %f2821,  %f2822};

	// end inline asm
	// begin inline asm
	mma.sync.aligned.m16n8k8.row.col.f32.f16.f16.f32 {%f2835,  %f2836,  %f2837,  %f2838},{%r1689,  %r1690},{%r1691},{%f2811,  %f2812,  %f2813,  %f2814};

	// end inline asm
	// begin inline asm
	mma.sync.aligned.m16n8k8.row.col.f32.f16.f16.f32 {%f2843,  %f2844,  %f2845,  %f2846},{%r1692,  %r1693},{%r1694},{%f2835,  %f2836,  %f2837,  %f2838};

	// end inline asm
	// begin inline asm
	mma.sync.aligned.m16n8k8.row.col.f32.f16.f16.f32 {%f2851,  %f2852,  %f2853,  %f2854},{%r1689,  %r1690},{%r1697},{%f2827,  %f2828,  %f2829,  %f2830};

	// end inline asm
	// begin inline asm
	mma.sync.aligned.m16n8k8.row.col.f32.f16.f16.f32 {%f2859,  %f2860,  %f2861,  %f2862},{%r1692,  %r1693},{%r1700},{%f2851,  %f2852,  %f2853,  %f2854};

	// end inline asm
	// begin inline asm
	mma.sync.aligned.m16n8k8.row.col.f32.f16.f16.f32 {%f2867,  %f2868,  %f2869,  %f2870},{%r1689,  %r1690},{%r1691},{%f2843,  %f2844,  %f2845,  %f2846};

	// end inline asm
	// begin inline asm
	mma.sync.aligned.m16n8k8.row.col.f32.f16.f16.f32 {%f2875,  %f2876,  %f2877,  %f2878},{%r1692,  %r1693},{%r1694},{%f2867,  %f2868,  %f2869,  %f2870};

	// end inline asm
	// begin inline asm
	mma.sync.aligned.m16n8k8.row.col.f32.f16.f16.f32 {%f2883,  %f2884,  %f2885,  %f2886},{%r1689,  %r1690},{%r1697},{%f2859,  %f2860,  %f2861,  %f2862};

	// end inline asm
	// begin inline asm
	mma.sync.aligned.m16n8k8.row.col.f32.f16.f16.f32 {%f2891,  %f2892,  %f2893,  %f2894},{%r1692,  %r1693},{%r1700},{%f2883,  %f2884,  %f2885,  %f2886};

	// end inline asm
	// begin inline asm
	mma.sync.aligned.m16n8k8.row.col.f32.f16.f16.f32 {%f2899,  %f2900,  %f2901,  %f2902},{%r1689,  %r1690},{%r1691},{%f2875,  %f2876,  %f2877,  %f2878};

	// end inline asm
	// begin inline asm
	mma.sync.aligned.m16n8k8.row.col.f32.f16.f16.f32 {%f2907,  %f2908,  %f2909,  %f2910},{%r1692,  %r1693},{%r1694},{%f2899,  %f2900,  %f2901,  %f2902};

	// end inline asm
	// begin inline asm
	mma.sync.aligned.m16n8k8.row.col.f32.f16.f16.f32 {%f2915,  %f2916,  %f2917,  %f2918},{%r1689,  %r1690},{%r1697},{%f2891,  %f2892,  %f2893,  %f2894};

	// end inline asm
	// begin inline asm
	mma.sync.aligned.m16n8k8.row.col.f32.f16.f16.f32 {%f2923,  %f2924,  %f2925,  %f2926},{%r1692,  %r1693},{%r1700},{%f2915,  %f2916,  %f2917,  %f2918};

	// end inline asm
	// begin inline asm
	mma.sync.aligned.m16n8k8.row.col.f32.f16.f16.f32 {%f2931,  %f2932,  %f2933,  %f2934},{%r1689,  %r1690},{%r1691},{%f2907,  %f2908,  %f2909,  %f2910};

	// end inline asm
	// begin inline asm
	mma.sync.aligned.m16n8k8.row.col.f32.f16.f16.f32 {%f2939,  %f2940,  %f2941,  %f2942},{%r1692,  %r1693},{%r1694},{%f2931,  %f2932,  %f2933,  %f2934};

	// end inline asm
	// begin inline asm
	mma.sync.aligned.m16n8k8.row.col.f32.f16.f16.f32 {%f2947,  %f2948,  %f2949,  %f2950},{%r1689,  %r1690},{%r1697},{%f2923,  %f2924,  %f2925,  %f2926};

	// end inline asm
	// begin inline asm
	mma.sync.aligned.m16n8k8.row.col.f32.f16.f16.f32 {%f2955,  %f2956,  %f2957,  %f2958},{%r1692,  %r1693},{%r1700},{%f2947,  %f2948,  %f2949,  %f2950};

	// end inline asm
	// begin inline asm
	mma.sync.aligned.m16n8k8.row.col.f32.f16.f16.f32 {%f2963,  %f2964,  %f2965,  %f2966},{%r1689,  %r1690},{%r1691},{%f2939,  %f2940,  %f2941,  %f2942};

	// end inline asm
	// begin inline asm
	mma.sync.aligned.m16n8k8.row.col.f32.f16.f16.f32 {%f2971,  %f2972,  %f2973,  %f2974},{%r1692,  %r1693},{%r1694},{%f2963,  %f2964,  %f2965,  %f2966};

	// end inline asm
	// begin inline asm
	mma.sync.aligned.m16n8k8.row.col.f32.f16.f16.f32 {%f2979,  %f2980,  %f2981,  %f2982},{%r1689,  %r1690},{%r1697},{%f2955,  %f2956,  %f2957,  %f2958};

	// end inline asm
	// begin inline asm
	mma.sync.aligned.m16n8k8.row.col.f32.f16.f16.f32 {%f2987,  %f2988,  %f2989,  %f2990},{%r1692,  %r1693},{%r1700},{%f2979,  %f2980,  %f2981,  %f2982};

	// end inline asm
	// begin inline asm
	mma.sync.aligned.m16n8k8.row.col.f32.f16.f16.f32 {%f2995,  %f2996,  %f2997,  %f2998},{%r1689,  %r1690},{%r1691},{%f2971,  %f2972,  %f2973,  %f2974};

	// end inline asm
	// begin inline asm
	mma.sync.aligned.m16n8k8.row.col.f32.f16.f16.f32 {%f3003,  %f3004,  %f3005,  %f3006},{%r1692,  %r1693},{%r1694},{%f2995,  %f2996,  %f2997,  %f2998};

	// end inline asm
	// begin inline asm
	mma.sync.aligned.m16n8k8.row.col.f32.f16.f16.f32 {%f3011,  %f3012,  %f3013,  %f3014},{%r1689,  %r1690},{%r1697},{%f2987,  %f2988,  %f2989,  %f2990};

	// end inline asm
	// begin inline asm
	mma.sync.aligned.m16n8k8.row.col.f32.f16.f16.f32 {%f3019,  %f3020,  %f3021,  %f3022},{%r1692,  %r1693},{%r1700},{%f3011,  %f3012,  %f3013,  %f3014};

	// end inline asm
	// begin inline asm
	mma.sync.aligned.m16n8k8.row.col.f32.f16.f16.f32 {%f3027,  %f3028,  %f3029,  %f3030},{%r1689,  %r1690},{%r1691},{%f3003,  %f3004,  %f3005,  %f3006};

	// end inline asm
	// begin inline asm
	mma.sync.aligned.m16n8k8.row.col.f32.f16.f16.f32 {%f3035,  %f3036,  %f3037,  %f3038},{%r1692,  %r1693},{%r1694},{%f3027,  %f3028,  %f3029,  %f3030};

	// end inline asm
	// begin inline asm
	mma.sync.aligned.m16n8k8.row.col.f32.f16.f16.f32 {%f3043,  %f3044,  %f3045,  %f3046},{%r1689,  %r1690},{%r1697},{%f3019,  %f3020,  %f3021,  %f3022};

	// end inline asm
	// begin inline asm
	mma.sync.aligned.m16n8k8.row.col.f32.f16.f16.f32 {%f3051,  %f3052,  %f3053,  %f3054},{%r1692,  %r1693},{%r1700},{%f3043,  %f3044,  %f3045,  %f3046};

	// end inline asm
	// begin inline asm
	mma.sync.aligned.m16n8k8.row.col.f32.f16.f16.f32 {%f3059,  %f3060,  %f3061,  %f3062},{%r1689,  %r1690},{%r1691},{%f3035,  %f3036,  %f3037,  %f3038};

	// end inline asm
	// begin inline asm
	mma.sync.aligned.m16n8k8.row.col.f32.f16.f16.f32 {%f3067,  %f3068,  %f3069,  %f3070},{%r1692,  %r1693},{%r1694},{%f3059,  %f3060,  %f3061,  %f3062};

	// end inline asm
	// begin inline asm
	mma.sync.aligned.m16n8k8.row.col.f32.f16.f16.f32 {%f3075,  %f3076,  %f3077,  %f3078},{%r1689,  %r1690},{%r1697},{%f3051,  %f3052,  %f3053,  %f3054};

	// end inline asm
	// begin inline asm
	mma.sync.aligned.m16n8k8.row.col.f32.f16.f16.f32 {%f3083,  %f3084,  %f3085,  %f3086},{%r1692,  %r1693},{%r1700},{%f3075,  %f3076,  %f3077,  %f3078};

	// end inline asm
	// begin inline asm
	mma.sync.aligned.m16n8k8.row.col.f32.f16.f16.f32 {%f3091,  %f3092,  %f3093,  %f3094},{%r1689,  %r1690},{%r1691},{%f3067,  %f3068,  %f3069,  %f3070};

	// end inline asm
	// begin inline asm
	mma.sync.aligned.m16n8k8.row.col.f32.f16.f16.f32 {%f3099,  %f3100,  %f3101,  %f3102},{%r1692,  %r1693},{%r1694},{%f3091,  %f3092,  %f3093,  %f3094};

	// end inline asm
	// begin inline asm
	mma.sync.aligned.m16n8k8.row.col.f32.f16.f16.f32 {%f3107,  %f3108,  %f3109,  %f3110},{%r1689,  %r1690},{%r1697},{%f3083,  %f3084,  %f3085,  %f3086};

	// end inline asm
	// begin inline asm
	mma.sync.aligned.m16n8k8.row.col.f32.f16.f16.f32 {%f3115,  %f3116,  %f3117,  %f3118},{%r1692,  %r1693},{%r1700},{%f3107,  %f3108,  %f3109,  %f3110};

	// end inline asm
	// begin inline asm
	mma.sync.aligned.m16n8k8.row.col.f32.f16.f16.f32 {%f3123,  %f3124,  %f3125,  %f3126},{%r1689,  %r1690},{%r1691},{%f3099,  %f3100,  %f3101,  %f3102};

	// end inline asm
	// begin inline asm
	mma.sync.aligned.m16n8k8.row.col.f32.f16.f16.f32 {%f3131,  %f3132,  %f3133,  %f3134},{%r1692,  %r1693},{%r1694},{%f3123,  %f3124,  %f3125,  %f3126};

	// end inline asm
	// begin inline asm
	mma.sync.aligned.m16n8k8.row.col.f32.f16.f16.f32 {%f3139,  %f3140,  %f3141,  %f3142},{%r1689,  %r1690},{%r1697},{%f3115,  %f3116,  %f3117,  %f3118};

	// end inline asm
	// begin inline asm
	mma.sync.aligned.m16n8k8.row.col.f32.f16.f16.f32 {%f3147,  %f3148,  %f3149,  %f3150},{%r1692,  %r1693},{%r1700},{%f3139,  %f3140,  %f3141,  %f3142};

	// end inline asm
	// begin inline asm
	mma.sync.aligned.m16n8k8.row.col.f32.f16.f16.f32 {%f3155,  %f3156,  %f3157,  %f3158},{%r1689,  %r1690},{%r1691},{%f3131,  %f3132,  %f3133,  %f3134};

	// end inline asm
	// begin inline asm
	mma.sync.aligned.m16n8k8.row.col.f32.f16.f16.f32 {%f3163,  %f3164,  %f3165,  %f3166},{%r1692,  %r1693},{%r1694},{%f3155,  %f3156,  %f3157,  %f3158};

	// end inline asm
	// begin inline asm
	mma.sync.aligned.m16n8k8.row.col.f32.f16.f16.f32 {%f3171,  %f3172,  %f3173,  %f3174},{%r1689,  %r1690},{%r1697},{%f3147,  %f3148,  %f3149,  %f3150};

	// end inline asm
	// begin inline asm
	mma.sync.aligned.m16n8k8.row.col.f32.f16.f16.f32 {%f3179,  %f3180,  %f3181,  %f3182},{%r1692,  %r1693},{%r1700},{%f3171,  %f3172,  %f3173,  %f3174};

	// end inline asm
	// begin inline asm
	mma.sync.aligned.m16n8k8.row.col.f32.f16.f16.f32 {%f3187,  %f3188,  %f3189,  %f3190},{%r1689,  %r1690},{%r1691},{%f3163,  %f3164,  %f3165,  %f3166};

	// end inline asm
	// begin inline asm
	mma.sync.aligned.m16n8k8.row.col.f32.f16.f16.f32 {%f4290,  %f4289,  %f4288,  %f4287},{%r1692,  %r1693},{%r1694},{%f3187,  %f3188,  %f3189,  %f3190};

	// end inline asm
	// begin inline asm
	mma.sync.aligned.m16n8k8.row.col.f32.f16.f16.f32 {%f3203,  %f3204,  %f3205,  %f3206},{%r1689,  %r1690},{%r1697},{%f3179,  %f3180,  %f3181,  %f3182};

	// end inline asm
	// begin inline asm
	mma.sync.aligned.m16n8k8.row.col.f32.f16.f16.f32 {%f4286,  %f4285,  %f4284,  %f4283},{%r1692,  %r1693},{%r1700},{%f3203,  %f3204,  %f3205,  %f3206};

	// end inline asm
	mov.b32 	%r2522, 16;
	mov.pred 	%p42, 0;
	@%p6 bra 	$L__BB0_26;
	// begin inline asm
	cp.async.wait_group 1;

	// end inline asm
	bar.sync 	0;
	shl.b32 	%r53, %r41, 2;
	or.b32  	%r1920, %r53, 1;
	setp.ge.s32 	%p29, %r1920, %r33;
	@%p29 bra 	$L__BB0_29;
	shl.b32 	%r1929, %r41, 7;
	mul.wide.s32 	%rd224, %r1929, 2;
	add.s64 	%rd225, %rd5, %rd224;
	add.s64 	%rd216, %rd225, 64;
	// begin inline asm
	cp.async.cg.shared.global [%r105], [%rd216], 16;

	// end inline asm
	add.s64 	%rd226, %rd6, %rd224;
	add.s64 	%rd217, %rd226, 64;
	// begin inline asm
	cp.async.cg.shared.global [%r107], [%rd217], 16;

	// end inline asm
	add.s64 	%rd227, %rd7, %rd224;
	add.s64 	%rd218, %rd227, 64;
	// begin inline asm
	cp.async.cg.shared.global [%r109], [%rd218], 16;

	// end inline asm
	add.s64 	%rd228, %rd8, %rd224;
	add.s64 	%rd219, %rd228, 64;
	// begin inline asm
	cp.async.cg.shared.global [%r111], [%rd219], 16;

	// end inline asm
	add.s64 	%rd229, %rd9, %rd224;
	add.s64 	%rd220, %rd229, 64;
	// begin inline asm
	cp.async.cg.shared.global [%r113], [%rd220], 16;

	// end inline asm
	add.s64 	%rd230, %rd10, %rd224;
	add.s64 	%rd221, %rd230, 64;
	// begin inline asm
	cp.async.cg.shared.global [%r115], [%rd221], 16;

	// end inline asm
	add.s64 	%rd231, %rd11, %rd224;
	add.s64 	%rd222, %rd231, 64;
	// begin inline asm
	cp.async.cg.shared.global [%r117], [%rd222], 16;

	// end inline asm
	add.s64 	%rd232, %rd12, %rd224;
	add.s64 	%rd223, %rd232, 64;
	// begin inline asm
	cp.async.cg.shared.global [%r119], [%rd223], 16;

	// end inline asm
	// begin inline asm
	cp.async.commit_group;

	// end inline asm
$L__BB0_29:
	mov.b32 	%r2523, 0;
	mov.pred 	%p43, -1;
	add.s32 	%r2130, %r2525, 16384;
	add.s32 	%r2149, %r2525, 49152;
$L__BB0_30:
	mov.pred 	%p7, %p43;
	add.s32 	%r2124, %r2523, %r47;
	shl.b32 	%r2125, %r2124, 4;
	and.b32  	%r2126, %r2125, 256;
	add.s32 	%r2127, %r49, %r2126;
	shl.b32 	%r2128, %r2127, 1;
	add.s32 	%r2131, %r2130, %r2128;
	ld.shared.u32 	%r1931, [%r2131];
	add.s32 	%r2132, %r2124, 8;
	shl.b32 	%r2133, %r2132, 4;
	and.b32  	%r2134, %r2133, 256;
	and.b32  	%r2135, %r2132, 14;
	add.s32 	%r2136, %r42, %r2135;
	add.s32 	%r2137, %r2136, %r2134;
	shl.b32 	%r2138, %r2137, 1;
	add.s32 	%r2139, %r2130, %r2138;
	ld.shared.u32 	%r1934, [%r2139];
	add.s32 	%r2140, %r50, %r2126;
	shl.b32 	%r2141, %r2140, 1;
	add.s32 	%r2142, %r2130, %r2141;
	ld.shared.u32 	%r1932, [%r2142];
	add.s32 	%r2143, %r43, %r2135;
	add.s32 	%r2144, %r2143, %r2134;
	shl.b32 	%r2145, %r2144, 1;
	add.s32 	%r2146, %r2130, %r2145;
	ld.shared.u32 	%r1935, [%r2146];
	add.s32 	%r2147, %r51, %r2126;
	shl.b32 	%r2148, %r2147, 1;
	add.s32 	%r2150, %r2149, %r2148;
	ld.shared.u32 	%r1933, [%r2150];
	add.s32 	%r2151, %r44, %r2135;
	add.s32 	%r2152, %r2151, %r2134;
	shl.b32 	%r2153, %r2152, 1;
	add.s32 	%r2154, %r2149, %r2153;
	ld.shared.u32 	%r1936, [%r2154];
	add.s32 	%r2155, %r52, %r2126;
	shl.b32 	%r2156, %r2155, 1;
	add.s32 	%r2157, %r2149, %r2156;
	ld.shared.u32 	%r1939, [%r2157];
	add.s32 	%r2158, %r45, %r2135;
	add.s32 	%r2159, %r2158, %r2134;
	shl.b32 	%r2160, %r2159, 1;
	add.s32 	%r2161, %r2149, %r2160;
	ld.shared.u32 	%r1942, [%r2161];
	// begin inline asm
	mma.sync.aligned.m16n8k8.row.col.f32.f16.f16.f32 {%f3219,  %f3220,  %f3221,  %f3222},{%r1931,  %r1932},{%r1933},{%f4290,  %f4289,  %f4288,  %f4287};

	// end inline asm
	// begin inline asm
	mma.sync.aligned.m16n8k8.row.col.f32.f16.f16.f32 {%f3227,  %f3228,  %f3229,  %f3230},{%r1934,  %r1935},{%r1936},{%f3219,  %f3220,  %f3221,  %f3222};

	// end inline asm
	// begin inline asm
	mma.sync.aligned.m16n8k8.row.col.f32.f16.f16.f32 {%f3235,  %f3236,  %f3237,  %f3238},{%r1931,  %r1932},{%r1939},{%f4286,  %f4285,  %f4284,  %f4283};

	// end inline asm
	// begin inline asm
	mma.sync.aligned.m16n8k8.row.col.f32.f16.f16.f32 {%f3243,  %f3244,  %f3245,  %f3246},{%r1934,  %r1935},{%r1942},{%f3235,  %f3236,  %f3237,  %f3238};

	// end inline asm
	// begin inline asm
	mma.sync.aligned.m16n8k8.row.col.f32.f16.f16.f32 {%f3251,  %f3252,  %f3253,  %f3254},{%r1931,  %r1932},{%r1933},{%f3227,  %f3228,  %f3229,  %f3230};

	// end inline asm
	// begin inline asm
	mma.sync.aligned.m16n8k8.row.col.f32.f16.f16.f32 {%f3259,  %f3260,  %f3261,  %f3262},{%r1934,  %r1935},{%r1936},{%f3251,  %f3252,  %f3253,  %f3254};

	// end inline asm
	// begin inline asm
	mma.sync.aligned.m16n8k8.row.col.f32.f16.f16.f32 {%f3267,  %f3268,  %f3269,  %f3270},{%r1931,  %r1932},{%r1939},{%f3243,  %f3244,  %f3245,  %f3246};

	// end inline asm
	// begin inline asm
	mma.sync.aligned.m16n8k8.row.col.f32.f16.f16.f32 {%f3275,  %f3276,  %f3277,  %f3278},{%r1934,  %r1935},{%r1942},{%f3267,  %f3268,  %f3269,  %f3270};

	// end inline asm
	// begin inline asm
	mma.sync.aligned.m16n8k8.row.col.f32.f16.f16.f32 {%f3283,  %f3284,  %f3285,  %f3286},{%r1931,  %r1932},{%r1933},{%f3259,  %f3260,  %f3261,  %f3262};

	// end inline asm
	// begin inline asm
	mma.sync.aligned.m16n8k8.row.col.f32.f16.f16.f32 {%f3291,  %f3292,  %f3293,  %f3294},{%r1934,  %r1935},{%r1936},{%f3283,  %f3284,  %f3285,  %f3286};

	// end inline asm
	// begin inline asm
	mma.sync.aligned.m16n8k8.row.col.f32.f16.f16.f32 {%f3299,  %f3300,  %f3301,  %f3302},{%r1931,  %r1932},{%r1939},{%f3275,  %f3276,  %f3277,  %f3278};

	// end inline asm
	// begin inline asm
	mma.sync.aligned.m16n8k8.row.col.f32.f16.f16.f32 {%f3307,  %f3308,  %f3309,  %f3310},{%r1934,  %r1935},{%r1942},{%f3299,  %f3300,  %f3301,  %f3302};

	// end inline asm
	// begin inline asm
	mma.sync.aligned.m16n8k8.row.col.f32.f16.f16.f32 {%f3315,  %f3316,  %f3317,  %f3318},{%r1931,  %r1932},{%r1933},{%f3291,  %f3292,  %f3293,  %f3294};

	// end inline asm
	// begin inline asm
	mma.sync.aligned.m16n8k8.row.col.f32.f16.f16.f32 {%f3323,  %f3324,  %f3325,  %f3326},{%r1934,  %r1935},{%r1936},{%f3315,  %f3316,  %f3317,  %f3318};

	// end inline asm
	// begin inline asm
	mma.sync.aligned.m16n8k8.row.col.f32.f16.f16.f32 {%f3331,  %f3332,  %f3333,  %f3334},{%r1931,  %r1932},{%r1939},{%f3307,  %f3308,  %f3309,  %f3310};

	// end inline asm
	// begin inline asm
	mma.sync.aligned.m16n8k8.row.col.f32.f16.f16.f32 {%f3339,  %f3340,  %f3341,  %f3342},{%r1934,  %r1935},{%r1942},{%f3331,  %f3332,  %f3333,  %f3334};

	// end inline asm
	// begin inline asm
	mma.sync.aligned.m16n8k8.row.col.f32.f16.f16.f32 {%f3347,  %f3348,  %f3349,  %f3350},{%r1931,  %r1932},{%r1933},{%f3323,  %f3324,  %f3325,  %f3326};

	// end inline asm
	// begin inline asm
	mma.sync.aligned.m16n8k8.row.col.f32.f16.f16.f32 {%f3355,  %f3356,  %f3357,  %f3358},{%r1934,  %r1935},{%r1936},{%f3347,  %f3348,  %f3349,  %f3350};

	// end inline asm
	// begin inline asm
	mma.sync.aligned.m16n8k8.row.col.f32.f16.f16.f32 {%f3363,  %f3364,  %f3365,  %f3366},{%r1931,  %r1932},{%r1939},{%f3339,  %f3340,  %f3341,  %f3342};

	// end inline asm
	// begin inline asm
	mma.sync.aligned.m16n8k8.row.col.f32.f16.f16.f32 {%f3371,  %f3372,  %f3373,  %f3374},{%r1934,  %r1935},{%r1942},{%f3363,  %f3364,  %f3365,  %f3366};

	// end inline asm
	// begin inline asm
	mma.sync.aligned.m16n8k8.row.col.f32.f16.f16.f32 {%f3379,  %f3380,  %f3381,  %f3382},{%r1931,  %r1932},{%r1933},{%f3355,  %f3356,  %f3357,  %f3358};

	// end inline asm
	// begin inline asm
	mma.sync.aligned.m16n8k8.row.col.f32.f16.f16.f32 {%f3387,  %f3388,  %f3389,  %f3390},{%r1934,  %r1935},{%r1936},{%f3379,  %f3380,  %f3381,  %f3382};

	// end inline asm
	// begin inline asm
	mma.sync.aligned.m16n8k8.row.col.f32.f16.f16.f32 {%f3395,  %f3396,  %f3397,  %f3398},{%r1931,  %r1932},{%r1939},{%f3371,  %f3372,  %f3373,  %f3374};

	// end inline asm
	// begin inline asm
	mma.sync.aligned.m16n8k8.row.col.f32.f16.f16.f32 {%f3403,  %f3404,  %f3405,  %f3406},{%r1934,  %r1935},{%r1942},{%f3395,  %f3396,  %f3397,  %f3398};

	// end inline asm
	// begin inline asm
	mma.sync.aligned.m16n8k8.row.col.f32.f16.f16.f32 {%f3411,  %f3412,  %f3413,  %f3414},{%r1931,  %r1932},{%r1933},{%f3387,  %f3388,  %f3389,  %f3390};

	// end inline asm
	// begin inline asm
	mma.sync.aligned.m16n8k8.row.col.f32.f16.f16.f32 {%f3419,  %f3420,  %f3421,  %f3422},{%r1934,  %r1935},{%r1936},{%f3411,  %f3412,  %f3413,  %f3414};

	// end inline asm
	// begin inline asm
	mma.sync.aligned.m16n8k8.row.col.f32.f16.f16.f32 {%f3427,  %f3428,  %f3429,  %f3430},{%r1931,  %r1932},{%r1939},{%f3403,  %f3404,  %f3405,  %f3406};

	// end inline asm
	// begin inline asm
	mma.sync.aligned.m16n8k8.row.col.f32.f16.f16.f32 {%f3435,  %f3436,  %f3437,  %f3438},{%r1934,  %r1935},{%r1942},{%f3427,  %f3428,  %f3429,  %f3430};

	// end inline asm
	// begin inline asm
	mma.sync.aligned.m16n8k8.row.col.f32.f16.f16.f32 {%f3443,  %f3444,  %f3445,  %f3446},{%r1931,  %r1932},{%r1933},{%f3419,  %f3420,  %f3421,  %f3422};

	// end inline asm
	// begin inline asm
	mma.sync.aligned.m16n8k8.row.col.f32.f16.f16.f32 {%f3451,  %f3452,  %f3453,  %f3454},{%r1934,  %r1935},{%r1936},{%f3443,  %f3444,  %f3445,  %f3446};

	// end inline asm
	// begin inline asm
	mma.sync.aligned.m16n8k8.row.col.f32.f16.f16.f32 {%f3459,  %f3460,  %f3461,  %f3462},{%r1931,  %r1932},{%r1939},{%f3435,  %f3436,  %f3437,  %f3438};

	// end inline asm
	// begin inline asm
	mma.sync.aligned.m16n8k8.row.col.f32.f16.f16.f32 {%f3467,  %f3468,  %f3469,  %f3470},{%r1934,  %r1935},{%r1942},{%f3459,  %f3460,  %f3461,  %f3462};

	// end inline asm
	// begin inline asm
	mma.sync.aligned.m16n8k8.row.col.f32.f16.f16.f32 {%f3475,  %f3476,  %f3477,  %f3478},{%r1931,  %r1932},{%r1933},{%f3451,  %f3452,  %f3453,  %f3454};

	// end inline asm
	// begin inline asm
	mma.sync.aligned.m16n8k8.row.col.f32.f16.f16.f32 {%f3483,  %f3484,  %f3485,  %f3486},{%r1934,  %r1935},{%r1936},{%f3475,  %f3476,  %f3477,  %f3478};

	// end inline asm
	// begin inline asm
	mma.sync.aligned.m16n8k8.row.col.f32.f16.f16.f32 {%f3491,  %f3492,  %f3493,  %f3494},{%r1931,  %r1932},{%r1939},{%f3467,  %f3468,  %f3469,  %f3470};

	// end inline asm
	// begin inline asm
	mma.sync.aligned.m16n8k8.row.col.f32.f16.f16.f32 {%f3499,  %f3500,  %f3501,  %f3502},{%r1934,  %r1935},{%r1942},{%f3491,  %f3492,  %f3493,  %f3494};

	// end inline asm
	// begin inline asm
	mma.sync.aligned.m16n8k8.row.col.f32.f16.f16.f32 {%f3507,  %f3508,  %f3509,  %f3510},{%r1931,  %r1932},{%r1933},{%f3483,  %f3484,  %f3485,  %f3486};

	// end inline asm
	// begin inline asm
	mma.sync.aligned.m16n8k8.row.col.f32.f16.f16.f32 {%f3515,  %f3516,  %f3517,  %f3518},{%r1934,  %r1935},{%r1936},{%f3507,  %f3508,  %f3509,  %f3510};

	// end inline asm
	// begin inline asm
	mma.sync.aligned.m16n8k8.row.col.f32.f16.f16.f32 {%f3523,  %f3524,  %f3525,  %f3526},{%r1931,  %r1932},{%r1939},{%f3499,  %f3500,  %f3501,  %f3502};

	// end inline asm
	// begin inline asm
	mma.sync.aligned.m16n8k8.row.col.f32.f16.f16.f32 {%f3531,  %f3532,  %f3533,  %f3534},{%r1934,  %r1935},{%r1942},{%f3523,  %f3524,  %f3525,  %f3526};

	// end inline asm
	// begin inline asm
	mma.sync.aligned.m16n8k8.row.col.f32.f16.f16.f32 {%f3539,  %f3540,  %f3541,  %f3542},{%r1931,  %r1932},{%r1933},{%f3515,  %f3516,  %f3517,  %f3518};

	// end inline asm
	// begin inline asm
	mma.sync.aligned.m16n8k8.row.col.f32.f16.f16.f32 {%f3547,  %f3548,  %f3549,  %f3550},{%r1934,  %r1935},{%r1936},{%f3539,  %f3540,  %f3541,  %f3542};

	// end inline asm
	// begin inline asm
	mma.sync.aligned.m16n8k8.row.col.f32.f16.f16.f32 {%f3555,  %f3556,  %f3557,  %f3558},{%r1931,  %r1932},{%r1939},{%f3531,  %f3532,  %f3533,  %f3534};

	// end inline asm
	// begin inline asm
	mma.sync.aligned.m16n8k8.row.col.f32.f16.f16.f32 {%f3563,  %f3564,  %f3565,  %f3566},{%r1934,  %r1935},{%r1942},{%f3555,  %f3556,  %f3557,  %f3558};

	// end inline asm
	// begin inline asm
	mma.sync.aligned.m16n8k8.row.col.f32.f16.f16.f32 {%f3571,  %f3572,  %f3573,  %f3574},{%r1931,  %r1932},{%r1933},{%f3547,  %f3548,  %f3549,  %f3550};

	// end inline asm
	// begin inline asm
	mma.sync.aligned.m16n8k8.row.col.f32.f16.f16.f32 {%f3579,  %f3580,  %f3581,  %f3582},{%r1934,  %r1935},{%r1936},{%f3571,  %f3572,  %f3573,  %f3574};

	// end inline asm
	// begin inline asm
	mma.sync.aligned.m16n8k8.row.col.f32.f16.f16.f32 {%f3587,  %f3588,  %f3589,  %f3590},{%r1931,  %r1932},{%r1939},{%f3563,  %f3564,  %f3565,  %f3566};

	// end inline asm
	// begin inline asm
	mma.sync.aligned.m16n8k8.row.col.f32.f16.f16.f32 {%f3595,  %f3596,  %f3597,  %f3598},{%r1934,  %r1935},{%r1942},{%f3587,  %f3588,  %f3589,  %f3590};

	// end inline asm
	// begin inline asm
	mma.sync.aligned.m16n8k8.row.col.f32.f16.f16.f32 {%f3603,  %f3604,  %f3605,  %f3606},{%r1931,  %r1932},{%r1933},{%f3579,  %f3580,  %f3581,  %f3582};

	// end inline asm
	// begin inline asm
	mma.sync.aligned.m16n8k8.row.col.f32.f16.f16.f32 {%f3611,  %f3612,  %f3613,  %f3614},{%r1934,  %r1935},{%r1936},{%f3603,  %f3604,  %f3605,  %f3606};

	// end inline asm
	// begin inline asm
	mma.sync.aligned.m16n8k8.row.col.f32.f16.f16.f32 {%f3619,  %f3620,  %f3621,  %f3622},{%r1931,  %r1932},{%r1939},{%f3595,  %f3596,  %f3597,  %f3598};

	// end inline asm
	// begin inline asm
	mma.sync.aligned.m16n8k8.row.col.f32.f16.f16.f32 {%f3627,  %f3628,  %f3629,  %f3630},{%r1934,  %r1935},{%r1942},{%f3619,  %f3620,  %f3621,  %f3622};

	// end inline asm
	// begin inline asm
	mma.sync.aligned.m16n8k8.row.col.f32.f16.f16.f32 {%f3635,  %f3636,  %f3637,  %f3638},{%r1931,  %r1932},{%r1933},{%f3611,  %f3612,  %f3613,  %f3614};

	// end inline asm
	// begin inline asm
	mma.sync.aligned.m16n8k8.row.col.f32.f16.f16.f32 {%f3643,  %f3644,  %f3645,  %f3646},{%r1934,  %r1935},{%r1936},{%f3635,  %f3636,  %f3637,  %f3638};

	// end inline asm
	// begin inline asm
	mma.sync.aligned.m16n8k8.row.col.f32.f16.f16.f32 {%f3651,  %f3652,  %f3653,  %f3654},{%r1931,  %r1932},{%r1939},{%f3627,  %f3628,  %f3629,  %f3630};

	// end inline asm
	// begin inline asm
	mma.sync.aligned.m16n8k8.row.col.f32.f16.f16.f32 {%f3659,  %f3660,  %f3661,  %f3662},{%r1934,  %r1935},{%r1942},{%f3651,  %f3652,  %f3653,  %f3654};

	// end inline asm
	// begin inline asm
	mma.sync.aligned.m16n8k8.row.col.f32.f16.f16.f32 {%f3667,  %f3668,  %f3669,  %f3670},{%r1931,  %r1932},{%r1933},{%f3643,  %f3644,  %f3645,  %f3646};

	// end inline asm
	// begin inline asm
	mma.sync.aligned.m16n8k8.row.col.f32.f16.f16.f32 {%f3675,  %f3676,  %f3677,  %f3678},{%r1934,  %r1935},{%r1936},{%f3667,  %f3668,  %f3669,  %f3670};

	// end inline asm
	// begin inline asm
	mma.sync.aligned.m16n8k8.row.col.f32.f16.f16.f32 {%f3683,  %f3684,  %f3685,  %f3686},{%r1931,  %r1932},{%r1939},{%f3659,  %f3660,  %f3661,  %f3662};

	// end inline asm
	// begin inline asm
	mma.sync.aligned.m16n8k8.row.col.f32.f16.f16.f32 {%f3691,  %f3692,  %f3693,  %f3694},{%r1934,  %r1935},{%r1942},{%f3683,  %f3684,  %f3685,  %f3686};

	// end inline asm
	// begin inline asm
	mma.sync.aligned.m16n8k8.row.col.f32.f16.f16.f32 {%f3699,  %f3700,  %f3701,  %f3702},{%r1931,  %r1932},{%r1933},{%f3675,  %f3676,  %f3677,  %f3678};

	// end inline asm
	// begin inline asm
	mma.sync.aligned.m16n8k8.row.col.f32.f16.f16.f32 {%f4290,  %f4289,  %f4288,  %f4287},{%r1934,  %r1935},{%r1936},{%f3699,  %f3700,  %f3701,  %f3702};

	// end inline asm
	// begin inline asm
	mma.sync.aligned.m16n8k8.row.col.f32.f16.f16.f32 {%f3715,  %f3716,  %f3717,  %f3718},{%r1931,  %r1932},{%r1939},{%f3691,  %f3692,  %f3693,  %f3694};

	// end inline asm
	// begin inline asm
	mma.sync.aligned.m16n8k8.row.col.f32.f16.f16.f32 {%f4286,  %f4285,  %f4284,  %f4283},{%r1934,  %r1935},{%r1942},{%f3715,  %f3716,  %f3717,  %f3718};

	// end inline asm
	mov.b32 	%r2523, 16;
	mov.pred 	%p43, 0;
	@%p7 bra 	$L__BB0_30;
	// begin inline asm
	cp.async.wait_group 0;

	// end inline asm
	bar.sync 	0;
	add.s32 	%r2162, %r53, 2;
	setp.ge.s32 	%p32, %r2162, %r33;
	@%p32 bra 	$L__BB0_33;
	shl.b32 	%r2171, %r41, 7;
	mul.wide.s32 	%rd241, %r2171, 2;
	add.s64 	%rd242, %rd5, %rd241;
	add.s64 	%rd233, %rd242, 128;
	// begin inline asm
	cp.async.cg.shared.global [%r121], [%rd233], 16;

	// end inline asm
	add.s64 	%rd243, %rd6, %rd241;
	add.s64 	%rd234, %rd243, 128;
	// begin inline asm
	cp.async.cg.shared.global [%r123], [%rd234], 16;

	// end inline asm
	add.s64 	%rd244, %rd7, %rd241;
	add.s64 	%rd235, %rd244, 128;
	// begin inline asm
	cp.async.cg.shared.global [%r125], [%rd235], 16;

	// end inline asm
	add.s64 	%rd245, %rd8, %rd241;
	add.s64 	%rd236, %rd245, 128;
	// begin inline asm
	cp.async.cg.shared.global [%r127], [%rd236], 16;

	// end inline asm
	add.s64 	%rd246, %rd9, %rd241;
	add.s64 	%rd237, %rd246, 128;
	// begin inline asm
	cp.async.cg.shared.global [%r129], [%rd237], 16;

	// end inline asm
	add.s64 	%rd247, %rd10, %rd241;
	add.s64 	%rd238, %rd247, 128;
	// begin inline asm
	cp.async.cg.shared.global [%r131], [%rd238], 16;

	// end inline asm
	add.s64 	%rd248, %rd11, %rd241;
	add.s64 	%rd239, %rd248, 128;
	// begin inline asm
	cp.async.cg.shared.global [%r133], [%rd239], 16;

	// end inline asm
	add.s64 	%rd249, %rd12, %rd241;
	add.s64 	%rd240, %rd249, 128;
	// begin inline asm
	cp.async.cg.shared.global [%r135], [%rd240], 16;

	// end inline asm
$L__BB0_33:
	mov.b32 	%r2524, 0;
	mov.pred 	%p44, -1;
	add.s32 	%r2372, %r2525, 24576;
	add.s32 	%r2391, %r2525, 57344;
$L__BB0_34:
	mov.pred 	%p8, %p44;
	add.s32 	%r2366, %r2524, %r47;
	shl.b32 	%r2367, %r2366, 4;
	and.b32  	%r2368, %r2367, 256;
	add.s32 	%r2369, %r49, %r2368;
	shl.b32 	%r2370, %r2369, 1;
	add.s32 	%r2373, %r2372, %r2370;
	ld.shared.u32 	%r2173, [%r2373];
	add.s32 	%r2374, %r2366, 8;
	shl.b32 	%r2375, %r2374, 4;
	and.b32  	%r2376, %r2375, 256;
	and.b32  	%r2377, %r2374, 14;
	add.s32 	%r2378, %r42, %r2377;
	add.s32 	%r2379, %r2378, %r2376;
	shl.b32 	%r2380, %r2379, 1;
	add.s32 	%r2381, %r2372, %r2380;
	ld.shared.u32 	%r2176, [%r2381];
	add.s32 	%r2382, %r50, %r2368;
	shl.b32 	%r2383, %r2382, 1;
	add.s32 	%r2384, %r2372, %r2383;
	ld.shared.u32 	%r2174, [%r2384];
	add.s32 	%r2385, %r43, %r2377;
	add.s32 	%r2386, %r2385, %r2376;
	shl.b32 	%r2387, %r2386, 1;
	add.s32 	%r2388, %r2372, %r2387;
	ld.shared.u32 	%r2177, [%r2388];
	add.s32 	%r2389, %r51, %r2368;
	shl.b32 	%r2390, %r2389, 1;
	add.s32 	%r2392, %r2391, %r2390;
	ld.shared.u32 	%r2175, [%r2392];
	add.s32 	%r2393, %r44, %r2377;
	add.s32 	%r2394, %r2393, %r2376;
	shl.b32 	%r2395, %r2394, 1;
	add.s32 	%r2396, %r2391, %r2395;
	ld.shared.u32 	%r2178, [%r2396];
	add.s32 	%r2397, %r52, %r2368;
	shl.b32 	%r2398, %r2397, 1;
	add.s32 	%r2399, %r2391, %r2398;
	ld.shared.u32 	%r2181, [%r2399];
	add.s32 	%r2400, %r45, %r2377;
	add.s32 	%r2401, %r2400, %r2376;
	shl.b32 	%r2402, %r2401, 1;
	add.s32 	%r2403, %r2391, %r2402;
	ld.shared.u32 	%r2184, [%r2403];
	// begin inline asm
	mma.sync.aligned.m16n8k8.row.col.f32.f16.f16.f32 {%f3731,  %f3732,  %f3733,  %f3734},{%r2173,  %r2174},{%r2175},{%f4290,  %f4289,  %f4288,  %f4287};

	// end inline asm
	// begin inline asm
	mma.sync.aligned.m16n8k8.row.col.f32.f16.f16.f32 {%f3739,  %f3740,  %f3741,  %f3742},{%r2176,  %r2177},{%r2178},{%f3731,  %f3732,  %f3733,  %f3734};

	// end inline asm
	// begin inline asm
	mma.sync.aligned.m16n8k8.row.col.f32.f16.f16.f32 {%f3747,  %f3748,  %f3749,  %f3750},{%r2173,  %r2174},{%r2181},{%f4286,  %f4285,  %f4284,  %f4283};

	// end inline asm
	// begin inline asm
	mma.sync.aligned.m16n8k8.row.col.f32.f16.f16.f32 {%f3755,  %f3756,  %f3757,  %f3758},{%r2176,  %r2177},{%r2184},{%f3747,  %f3748,  %f3749,  %f3750};

	// end inline asm
	// begin inline asm
	mma.sync.aligned.m16n8k8.row.col.f32.f16.f16.f32 {%f3763,  %f3764,  %f3765,  %f3766},{%r2173,  %r2174},{%r2175},{%f3739,  %f3740,  %f3741,  %f3742};

	// end inline asm
	// begin inline asm
	mma.sync.aligned.m16n8k8.row.col.f32.f16.f16.f32 {%f3771,  %f3772,  %f3773,  %f3774},{%r2176,  %r2177},{%r2178},{%f3763,  %f3764,  %f3765,  %f3766};

	// end inline asm
	// begin inline asm
	mma.sync.aligned.m16n8k8.row.col.f32.f16.f16.f32 {%f3779,  %f3780,  %f3781,  %f3782},{%r2173,  %r2174},{%r2181},{%f3755,  %f3756,  %f3757,  %f3758};

	// end inline asm
	// begin inline asm
	mma.sync.aligned.m16n8k8.row.col.f32.f16.f16.f32 {%f3787,  %f3788,  %f3789,  %f3790},{%r2176,  %r2177},{%r2184},{%f3779,  %f3780,  %f3781,  %f3782};

	// end inline asm
	// begin inline asm
	mma.sync.aligned.m16n8k8.row.col.f32.f16.f16.f32 {%f3795,  %f3796,  %f3797,  %f3798},{%r2173,  %r2174},{%r2175},{%f3771,  %f3772,  %f3773,  %f3774};

	// end inline asm
	// begin inline asm
	mma.sync.aligned.m16n8k8.row.col.f32.f16.f16.f32 {%f3803,  %f3804,  %f3805,  %f3806},{%r2176,  %r2177},{%r2178},{%f3795,  %f3796,  %f3797,  %f3798};

	// end inline asm
	// begin inline asm
	mma.sync.aligned.m16n8k8.row.col.f32.f16.f16.f32 {%f3811,  %f3812,  %f3813,  %f3814},{%r2173,  %r2174},{%r2181},{%f3787,  %f3788,  %f3789,  %f3790};

	// end inline asm
	// begin inline asm
	mma.sync.aligned.m16n8k8.row.col.f32.f16.f16.f32 {%f3819,  %f3820,  %f3821,  %f3822},{%r2176,  %r2177},{%r2184},{%f3811,  %f3812,  %f3813,  %f3814};

	// end inline asm
	// begin inline asm
	mma.sync.aligned.m16n8k8.row.col.f32.f16.f16.f32 {%f3827,  %f3828,  %f3829,  %f3830},{%r2173,  %r2174},{%r2175},{%f3803,  %f3804,  %f3805,  %f3806};

	// end inline asm
	// begin inline asm
	mma.sync.aligned.m16n8k8.row.col.f32.f16.f16.f32 {%f3835,  %f3836,  %f3837,  %f3838},{%r2176,  %r2177},{%r2178},{%f3827,  %f3828,  %f3829,  %f3830};

	// end inline asm
	// begin inline asm
	mma.sync.aligned.m16n8k8.row.col.f32.f16.f16.f32 {%f3843,  %f3844,  %f3845,  %f3846},{%r2173,  %r2174},{%r2181},{%f3819,  %f3820,  %f3821,  %f3822};

	// end inline asm
	// begin inline asm
	mma.sync.aligned.m16n8k8.row.col.f32.f16.f16.f32 {%f3851,  %f3852,  %f3853,  %f3854},{%r2176,  %r2177},{%r2184},{%f3843,  %f3844,  %f3845,  %f3846};

	// end inline asm
	// begin inline asm
	mma.sync.aligned.m16n8k8.row.col.f32.f16.f16.f32 {%f3859,  %f3860,  %f3861,  %f3862},{%r2173,  %r2174},{%r2175},{%f3835,  %f3836,  %f3837,  %f3838};

	// end inline asm
	// begin inline asm
	mma.sync.aligned.m16n8k8.row.col.f32.f16.f16.f32 {%f3867,  %f3868,  %f3869,  %f3870},{%r2176,  %r2177},{%r2178},{%f3859,  %f3860,  %f3861,  %f3862};

	// end inline asm
	// begin inline asm
	mma.sync.aligned.m16n8k8.row.col.f32.f16.f16.f32 {%f3875,  %f3876,  %f3877,  %f3878},{%r2173,  %r2174},{%r2181},{%f3851,  %f3852,  %f3853,  %f3854};

	// end inline asm
	// begin inline asm
	mma.sync.aligned.m16n8k8.row.col.f32.f16.f16.f32 {%f3883,  %f3884,  %f3885,  %f3886},{%r2176,  %r2177},{%r2184},{%f3875,  %f3876,  %f3877,  %f3878};

	// end inline asm
	// begin inline asm
	mma.sync.aligned.m16n8k8.row.col.f32.f16.f16.f32 {%f3891,  %f3892,  %f3893,  %f3894},{%r2173,  %r2174},{%r2175},{%f3867,  %f3868,  %f3869,  %f3870};

	// end inline asm
	// begin inline asm
	mma.sync.aligned.m16n8k8.row.col.f32.f16.f16.f32 {%f3899,  %f3900,  %f3901,  %f3902},{%r2176,  %r2177},{%r2178},{%f3891,  %f3892,  %f3893,  %f3894};

	// end inline asm
	// begin inline asm
	mma.sync.aligned.m16n8k8.row.col.f32.f16.f16.f32 {%f3907,  %f3908,  %f3909,  %f3910},{%r2173,  %r2174},{%r2181},{%f3883,  %f3884,  %f3885,  %f3886};

	// end inline asm
	// begin inline asm
	mma.sync.aligned.m16n8k8.row.col.f32.f16.f16.f32 {%f3915,  %f3916,  %f3917,  %f3918},{%r2176,  %r2177},{%r2184},{%f3907,  %f3908,  %f3909,  %f3910};

	// end inline asm
	// begin inline asm
	mma.sync.aligned.m16n8k8.row.col.f32.f16.f16.f32 {%f3923,  %f3924,  %f3925,  %f3926},{%r2173,  %r2174},{%r2175},{%f3899,  %f3900,  %f3901,  %f3902};

	// end inline asm
	// begin inline asm
	mma.sync.aligned.m16n8k8.row.col.f32.f16.f16.f32 {%f3931,  %f3932,  %f3933,  %f3934},{%r2176,  %r2177},{%r2178},{%f3923,  %f3924,  %f3925,  %f3926};

	// end inline asm
	// begin inline asm
	mma.sync.aligned.m16n8k8.row.col.f32.f16.f16.f32 {%f3939,  %f3940,  %f3941,  %f3942},{%r2173,  %r2174},{%r2181},{%f3915,  %f3916,  %f3917,  %f3918};

	// end inline asm
	// begin inline asm
	mma.sync.aligned.m16n8k8.row.col.f32.f16.f16.f32 {%f3947,  %f3948,  %f3949,  %f3950},{%r2176,  %r2177},{%r2184},{%f3939,  %f3940,  %f3941,  %f3942};

	// end inline asm
	// begin inline asm
	mma.sync.aligned.m16n8k8.row.col.f32.f16.f16.f32 {%f3955,  %f3956,  %f3957,  %f3958},{%r2173,  %r2174},{%r2175},{%f3931,  %f3932,  %f3933,  %f3934};

	// end inline asm
	// begin inline asm
	mma.sync.aligned.m16n8k8.row.col.f32.f16.f16.f32 {%f3963,  %f3964,  %f3965,  %f3966},{%r2176,  %r2177},{%r2178},{%f3955,  %f3956,  %f3957,  %f3958};

	// end inline asm
	// begin inline asm
	mma.sync.aligned.m16n8k8.row.col.f32.f16.f16.f32 {%f3971,  %f3972,  %f3973,  %f3974},{%r2173,  %r2174},{%r2181},{%f3947,  %f3948,  %f3949,  %f3950};

	// end inline asm
	// begin inline asm
	mma.sync.aligned.m16n8k8.row.col.f32.f16.f16.f32 {%f3979,  %f3980,  %f3981,  %f3982},{%r2176,  %r2177},{%r2184},{%f3971,  %f3972,  %f3973,  %f3974};

	// end inline asm
	// begin inline asm
	mma.sync.aligned.m16n8k8.row.col.f32.f16.f16.f32 {%f3987,  %f3988,  %f3989,  %f3990},{%r2173,  %r2174},{%r2175},{%f3963,  %f3964,  %f3965,  %f3966};

	// end inline asm
	// begin inline asm
	mma.sync.aligned.m16n8k8.row.col.f32.f16.f16.f32 {%f3995,  %f3996,  %f3997,  %f3998},{%r2176,  %r2177},{%r2178},{%f3987,  %f3988,  %f3989,  %f3990};

	// end inline asm
	// begin inline asm
	mma.sync.aligned.m16n8k8.row.col.f32.f16.f16.f32 {%f4003,  %f4004,  %f4005,  %f4006},{%r2173,  %r2174},{%r2181},{%f3979,  %f3980,  %f3981,  %f3982};

	// end inline asm
	// begin inline asm
	mma.sync.aligned.m16n8k8.row.col.f32.f16.f16.f32 {%f4011,  %f4012,  %f4013,  %f4014},{%r2176,  %r2177},{%r2184},{%f4003,  %f4004,  %f4005,  %f4006};

	// end inline asm
	// begin inline asm
	mma.sync.aligned.m16n8k8.row.col.f32.f16.f16.f32 {%f4019,  %f4020,  %f4021,  %f4022},{%r2173,  %r2174},{%r2175},{%f3995,  %f3996,  %f3997,  %f3998};

	// end inline asm
	// begin inline asm
	mma.sync.aligned.m16n8k8.row.col.f32.f16.f16.f32 {%f4027,  %f4028,  %f4029,  %f4030},{%r2176,  %r2177},{%r2178},{%f4019,  %f4020,  %f4021,  %f4022};

	// end inline asm
	// begin inline asm
	mma.sync.aligned.m16n8k8.row.col.f32.f16.f16.f32 {%f4035,  %f4036,  %f4037,  %f4038},{%r2173,  %r2174},{%r2181},{%f4011,  %f4012,  %f4013,  %f4014};

	// end inline asm
	// begin inline asm
	mma.sync.aligned.m16n8k8.row.col.f32.f16.f16.f32 {%f4043,  %f4044,  %f4045,  %f4046},{%r2176,  %r2177},{%r2184},{%f4035,  %f4036,  %f4037,  %f4038};

	// end inline asm
	// begin inline asm
	mma.sync.aligned.m16n8k8.row.col.f32.f16.f16.f32 {%f4051,  %f4052,  %f4053,  %f4054},{%r2173,  %r2174},{%r2175},{%f4027,  %f4028,  %f4029,  %f4030};

	// end inline asm
	// begin inline asm
	mma.sync.aligned.m16n8k8.row.col.f32.f16.f16.f32 {%f4059,  %f4060,  %f4061,  %f4062},{%r2176,  %r2177},{%r2178},{%f4051,  %f4052,  %f4053,  %f4054};

	// end inline asm
	// begin inline asm
	mma.sync.aligned.m16n8k8.row.col.f32.f16.f16.f32 {%f4067,  %f4068,  %f4069,  %f4070},{%r2173,  %r2174},{%r2181},{%f4043,  %f4044,  %f4045,  %f4046};

	// end inline asm
	// begin inline asm
	mma.sync.aligned.m16n8k8.row.col.f32.f16.f16.f32 {%f4075,  %f4076,  %f4077,  %f4078},{%r2176,  %r2177},{%r2184},{%f4067,  %f4068,  %f4069,  %f4070};

	// end inline asm
	// begin inline asm
	mma.sync.aligned.m16n8k8.row.col.f32.f16.f16.f32 {%f4083,  %f4084,  %f4085,  %f4086},{%r2173,  %r2174},{%r2175},{%f4059,  %f4060,  %f4061,  %f4062};

	// end inline asm
	// begin inline asm
	mma.sync.aligned.m16n8k8.row.col.f32.f16.f16.f32 {%f4091,  %f4092,  %f4093,  %f4094},{%r2176,  %r2177},{%r2178},{%f4083,  %f4084,  %f4085,  %f4086};

	// end inline asm
	// begin inline asm
	mma.sync.aligned.m16n8k8.row.col.f32.f16.f16.f32 {%f4099,  %f4100,  %f4101,  %f4102},{%r2173,  %r2174},{%r2181},{%f4075,  %f4076,  %f4077,  %f4078};

	// end inline asm
	// begin inline asm
	mma.sync.aligned.m16n8k8.row.col.f32.f16.f16.f32 {%f4107,  %f4108,  %f4109,  %f4110},{%r2176,  %r2177},{%r2184},{%f4099,  %f4100,  %f4101,  %f4102};

	// end inline asm
	// begin inline asm
	mma.sync.aligned.m16n8k8.row.col.f32.f16.f16.f32 {%f4115,  %f4116,  %f4117,  %f4118},{%r2173,  %r2174},{%r2175},{%f4091,  %f4092,  %f4093,  %f4094};

	// end inline asm
	// begin inline asm
	mma.sync.aligned.m16n8k8.row.col.f32.f16.f16.f32 {%f4123,  %f4124,  %f4125,  %f4126},{%r2176,  %r2177},{%r2178},{%f4115,  %f4116,  %f4117,  %f4118};

	// end inline asm
	// begin inline asm
	mma.sync.aligned.m16n8k8.row.col.f32.f16.f16.f32 {%f4131,  %f4132,  %f4133,  %f4134},{%r2173,  %r2174},{%r2181},{%f4107,  %f4108,  %f4109,  %f4110};

	// end inline asm
	// begin inline asm
	mma.sync.aligned.m16n8k8.row.col.f32.f16.f16.f32 {%f4139,  %f4140,  %f4141,  %f4142},{%r2176,  %r2177},{%r2184},{%f4131,  %f4132,  %f4133,  %f4134};

	// end inline asm
	// begin inline asm
	mma.sync.aligned.m16n8k8.row.col.f32.f16.f16.f32 {%f4147,  %f4148,  %f4149,  %f4150},{%r2173,  %r2174},{%r2175},{%f4123,  %f4124,  %f4125,  %f4126};

	// end inline asm
	// begin inline asm
	mma.sync.aligned.m16n8k8.row.col.f32.f16.f16.f32 {%f4155,  %f4156,  %f4157,  %f4158},{%r2176,  %r2177},{%r2178},{%f4147,  %f4148,  %f4149,  %f4150};

	// end inline asm
	// begin inline asm
	mma.sync.aligned.m16n8k8.row.col.f32.f16.f16.f32 {%f4163,  %f4164,  %f4165,  %f4166},{%r2173,  %r2174},{%r2181},{%f4139,  %f4140,  %f4141,  %f4142};

	// end inline asm
	// begin inline asm
	mma.sync.aligned.m16n8k8.row.col.f32.f16.f16.f32 {%f4171,  %f4172,  %f4173,  %f4174},{%r2176,  %r2177},{%r2184},{%f4163,  %f4164,  %f4165,  %f4166};

	// end inline asm
	// begin inline asm
	mma.sync.aligned.m16n8k8.row.col.f32.f16.f16.f32 {%f4179,  %f4180,  %f4181,  %f4182},{%r2173,  %r2174},{%r2175},{%f4155,  %f4156,  %f4157,  %f4158};

	// end inline asm
	// begin inline asm
	mma.sync.aligned.m16n8k8.row.col.f32.f16.f16.f32 {%f4187,  %f4188,  %f4189,  %f4190},{%r2176,  %r2177},{%r2178},{%f4179,  %f4180,  %f4181,  %f4182};

	// end inline asm
	// begin inline asm
	mma.sync.aligned.m16n8k8.row.col.f32.f16.f16.f32 {%f4195,  %f4196,  %f4197,  %f4198},{%r2173,  %r2174},{%r2181},{%f4171,  %f4172,  %f4173,  %f4174};

	// end inline asm
	// begin inline asm
	mma.sync.aligned.m16n8k8.row.col.f32.f16.f16.f32 {%f4203,  %f4204,  %f4205,  %f4206},{%r2176,  %r2177},{%r2184},{%f4195,  %f4196,  %f4197,  %f4198};

	// end inline asm
	// begin inline asm
	mma.sync.aligned.m16n8k8.row.col.f32.f16.f16.f32 {%f4211,  %f4212,  %f4213,  %f4214},{%r2173,  %r2174},{%r2175},{%f4187,  %f4188,  %f4189,  %f4190};

	// end inline asm
	// begin inline asm
	mma.sync.aligned.m16n8k8.row.col.f32.f16.f16.f32 {%f4290,  %f4289,  %f4288,  %f4287},{%r2176,  %r2177},{%r2178},{%f4211,  %f4212,  %f4213,  %f4214};

	// end inline asm
	// begin inline asm
	mma.sync.aligned.m16n8k8.row.col.f32.f16.f16.f32 {%f4227,  %f4228,  %f4229,  %f4230},{%r2173,  %r2174},{%r2181},{%f4203,  %f4204,  %f4205,  %f4206};

	// end inline asm
	// begin inline asm
	mma.sync.aligned.m16n8k8.row.col.f32.f16.f16.f32 {%f4286,  %f4285,  %f4284,  %f4283},{%r2176,  %r2177},{%r2184},{%f4227,  %f4228,  %f4229,  %f4230};

	// end inline asm
	mov.b32 	%r2524, 16;
	mov.pred 	%p44, 0;
	@%p8 bra 	$L__BB0_34;
	mov.u32 	%r2406, %tid.y;
	shl.b32 	%r2407, %r2406, 10;
	or.b32  	%r2408, %r47, 8;
	and.b32  	%r2409, %r2408, 14;
	or.b32  	%r2410, %r2407, 256;
	or.b32  	%r2411, %r2407, 512;
	or.b32  	%r2412, %r2407, 768;
	mov.u32 	%r2413, %tid.z;
	shl.b32 	%r2414, %r2413, 13;
	mov.u32 	%r56, %tid.x;
	shr.u32 	%r2415, %r56, 2;
	shl.b32 	%r2416, %r2415, 7;
	add.s32 	%r2417, %r2414, %r2416;
	and.b32  	%r2418, %r2417, 1046528;
	add.s32 	%r2419, %r2418, %r2412;
	cvt.u16.u32 	%rs1, %r2415;
	and.b16  	%rs2, %rs1, 15;
	mul.wide.u16 	%r2420, %rs2, 16;
	or.b32  	%r2421, %r2419, %r2420;
	or.b32  	%r2422, %r2421, %r2409;
	shl.b32 	%r57, %r2422, 2;
	add.s32 	%r2423, %r2418, %r2411;
	or.b32  	%r2424, %r2423, %r2420;
	or.b32  	%r2425, %r2424, %r2409;
	shl.b32 	%r58, %r2425, 2;
	add.s32 	%r2426, %r2418, %r2410;
	or.b32  	%r2427, %r2426, %r2420;
	or.b32  	%r2428, %r2427, %r2409;
	shl.b32 	%r59, %r2428, 2;
	add.s32 	%r2429, %r2418, %r2407;
	or.b32  	%r2430, %r2429, %r2420;
	or.b32  	%r2431, %r2430, %r2409;
	shl.b32 	%r60, %r2431, 2;
	or.b32  	%r2432, %r2421, %r47;
	shl.b32 	%r61, %r2432, 2;
	or.b32  	%r2433, %r2424, %r47;
	shl.b32 	%r62, %r2433, 2;
	or.b32  	%r2434, %r2427, %r47;
	shl.b32 	%r63, %r2434, 2;
	or.b32  	%r2435, %r2430, %r47;
	shl.b32 	%r64, %r2435, 2;
	shl.b32 	%r65, %r2413, 6;
	add.s32 	%r2436, %r2415, %r65;
	shl.b32 	%r2437, %r2436, 7;
	add.s32 	%r2438, %r2437, 1024;
	and.b32  	%r2439, %r2438, 2095104;
	add.s32 	%r2440, %r2439, %r2412;
	add.s16 	%rs3, %rs1, 8;
	and.b16  	%rs4, %rs3, 15;
	mul.wide.u16 	%r2441, %rs4, 16;
	or.b32  	%r2442, %r2440, %r2441;
	or.b32  	%r2443, %r2442, %r2409;
	shl.b32 	%r66, %r2443, 2;
	add.s32 	%r2444, %r2439, %r2411;
	or.b32  	%r2445, %r2444, %r2441;
	or.b32  	%r2446, %r2445, %r2409;
	shl.b32 	%r67, %r2446, 2;
	add.s32 	%r2447, %r2439, %r2410;
	or.b32  	%r2448, %r2447, %r2441;
	or.b32  	%r2449, %r2448, %r2409;
	shl.b32 	%r68, %r2449, 2;
	add.s32 	%r2450, %r2439, %r2407;
	or.b32  	%r2451, %r2450, %r2441;
	or.b32  	%r2452, %r2451, %r2409;
	shl.b32 	%r69, %r2452, 2;
	or.b32  	%r2453, %r2442, %r47;
	shl.b32 	%r70, %r2453, 2;
	or.b32  	%r2454, %r2445, %r47;
	shl.b32 	%r71, %r2454, 2;
	or.b32  	%r2455, %r2448, %r47;
	shl.b32 	%r72, %r2455, 2;
	or.b32  	%r2456, %r2451, %r47;
	shl.b32 	%r73, %r2456, 2;
	mov.b32 	%r2526, 128;
$L__BB0_36:
	add.s32 	%r2457, %r2525, %r64;
	st.shared.v2.f32 	[%r2457], {%f4290, %f4289};
	add.s32 	%r2458, %r2525, %r60;
	st.shared.v2.f32 	[%r2458], {%f4286, %f4285};
	add.s32 	%r2459, %r2525, %r73;
	st.shared.v2.f32 	[%r2459], {%f4288, %f4285};
	add.s32 	%r2460, %r2525, %r69;
	st.shared.v2.f32 	[%r2460], {%f4284, %f4287};
	add.s32 	%r2461, %r2525, %r63;
	st.shared.v2.f32 	[%r2461], {%f4290, %f4289};
	add.s32 	%r2462, %r2525, %r59;
	st.shared.v2.f32 	[%r2462], {%f4286, %f4285};
	add.s32 	%r2463, %r2525, %r72;
	st.shared.v2.f32 	[%r2463], {%f4288, %f4285};
	add.s32 	%r2464, %r2525, %r68;
	st.shared.v2.f32 	[%r2464], {%f4284, %f4287};
	add.s32 	%r2465, %r2525, %r62;
	st.shared.v2.f32 	[%r2465], {%f4290, %f4289};
	add.s32 	%r2466, %r2525, %r58;
	st.shared.v2.f32 	[%r2466], {%f4286, %f4285};
	add.s32 	%r2467, %r2525, %r71;
	st.shared.v2.f32 	[%r2467], {%f4288, %f4285};
	add.s32 	%r2468, %r2525, %r67;
	st.shared.v2.f32 	[%r2468], {%f4284, %f4287};
	add.s32 	%r2469, %r2525, %r61;
	st.shared.v2.f32 	[%r2469], {%f4290, %f4289};
	add.s32 	%r2470, %r2525, %r57;
	st.shared.v2.f32 	[%r2470], {%f4286, %f4285};
	add.s32 	%r2471, %r2525, %r70;
	st.shared.v2.f32 	[%r2471], {%f4288, %f4285};
	add.s32 	%r2472, %r2525, %r66;
	st.shared.v2.f32 	[%r2472], {%f4284, %f4287};
	add.s32 	%r2526, %r2526, 256;
	add.s32 	%r2525, %r2525, 8192;
	setp.ne.s32 	%p35, %r2526, 1152;
	@%p35 bra 	$L__BB0_36;
	ld.param.u32 	%r2513, [_Z6matmulP6__halfS0_S0_iii_param_4];
	ld.param.u64 	%rd272, [_Z6matmulP6__halfS0_S0_iii_param_2];
	bar.sync 	0;
	shl.b32 	%r2476, %r2406, 5;
	add.s32 	%r2477, %r2476, %r56;
	add.s32 	%r2478, %r2477, %r65;
	shl.b32 	%r2479, %r2478, 4;
	and.b32  	%r2480, %r2479, 2096896;
	and.b32  	%r2481, %r56, 15;
	or.b32  	%r78, %r2480, %r2481;
	mov.u32 	%r2482, %ctaid.y;
	mul.lo.s32 	%r2483, %r2482, %r2513;
	shl.b32 	%r2484, %r2483, 7;
	add.s32 	%r2485, %r56, %r2484;
	mov.u32 	%r2486, %ctaid.x;
	shl.b32 	%r2487, %r2486, 7;
	add.s32 	%r2488, %r2485, %r2487;
	add.s32 	%r2489, %r2488, %r65;
	add.s32 	%r2528, %r2489, %r2476;
	shl.b32 	%r80, %r2513, 3;
	cvta.to.global.u64 	%rd13, %rd272;
	mov.b32 	%r2529, 4;
	mov.b32 	%r2527, 0;
$L__BB0_38:
	ld.param.u32 	%r2514, [_Z6matmulP6__halfS0_S0_iii_param_4];
	and.b32  	%r2490, %r2527, 14336;
	shl.b32 	%r2491, %r2529, 4;
	add.s32 	%r2492, %r2491, -64;
	and.b32  	%r2493, %r2492, 128;
	add.s32 	%r2494, %r78, %r2490;
	add.s32 	%r2495, %r2494, %r2493;
	shl.b32 	%r2496, %r2495, 2;
	mov.u32 	%r2497, shared_storage;
	add.s32 	%r2498, %r2497, %r2496;
	ld.shared.f32 	%f4243, [%r2498];
	// begin inline asm
	{  cvt.rn.f16.f32 %rs5, %f4243;}

	// end inline asm
	mul.wide.s32 	%rd250, %r2528, 2;
	add.s64 	%rd251, %rd13, %rd250;
	st.global.u16 	[%rd251], %rs5;
	add.s32 	%r2499, %r2491, -48;
	and.b32  	%r2500, %r2499, 144;
	add.s32 	%r2501, %r2494, %r2500;
	shl.b32 	%r2502, %r2501, 2;
	add.s32 	%r2503, %r2497, %r2502;
	ld.shared.f32 	%f4244, [%r2503];
	// begin inline asm
	{  cvt.rn.f16.f32 %rs6, %f4244;}

	// end inline asm
	mul.wide.s32 	%rd252, %r2514, 2;
	add.s64 	%rd253, %rd251, %rd252;
	st.global.u16 	[%rd253], %rs6;
	add.s32 	%r2504, %r2491, -32;
	and.b32  	%r2505, %r2504, 160;
	add.s32 	%r2506, %r2494, %r2505;
	shl.b32 	%r2507, %r2506, 2;
	add.s32 	%r2508, %r2497, %r2507;
	ld.shared.f32 	%f4245, [%r2508];
	// begin inline asm
	{  cvt.rn.f16.f32 %rs7, %f4245;}

	// end inline asm
	add.s64 	%rd254, %rd253, %rd252;
	st.global.u16 	[%rd254], %rs7;
	ld.shared.f32 	%f4246, [%r2503+128];
	// begin inline asm
	{  cvt.rn.f16.f32 %rs8, %f4246;}

	// end inline asm
	add.s64 	%rd255, %rd254, %rd252;
	st.global.u16 	[%rd255], %rs8;
	and.b32  	%r2509, %r2491, 192;
	add.s32 	%r2510, %r2494, %r2509;
	shl.b32 	%r2511, %r2510, 2;
	add.s32 	%r2512, %r2497, %r2511;
	ld.shared.f32 	%f4247, [%r2512];
	// begin inline asm
	{  cvt.rn.f16.f32 %rs9, %f4247;}

	// end inline asm
	add.s64 	%rd256, %rd255, %rd252;
	st.global.u16 	[%rd256], %rs9;
	ld.shared.f32 	%f4248, [%r2503+256];
	// begin inline asm
	{  cvt.rn.f16.f32 %rs10, %f4248;}

	// end inline asm
	add.s64 	%rd257, %rd256, %rd252;
	st.global.u16 	[%rd257], %rs10;
	ld.shared.f32 	%f4249, [%r2508+256];
	// begin inline asm
	{  cvt.rn.f16.f32 %rs11, %f4249;}

	// end inline asm
	add.s64 	%rd258, %rd257, %rd252;
	st.global.u16 	[%rd258], %rs11;
	ld.shared.f32 	%f4250, [%r2503+384];
	// begin inline asm
	{  cvt.rn.f16.f32 %rs12, %f4250;}

	// end inline asm
	add.s64 	%rd259, %rd258, %rd252;
	st.global.u16 	[%rd259], %rs12;
	add.s32 	%r2529, %r2529, 8;
	add.s32 	%r2528, %r2528, %r80;
	add.s32 	%r2527, %r2527, 1024;
	setp.ne.s32 	%p36, %r2529, 132;
	@%p36 bra 	$L__BB0_38;
	ret;

}


// ===== COMPILED SASS (sm_100) =====

	.target	sm_100

	.elftype	@"ET_EXEC"


//--------------------- .note.nv.tkinfo           --------------------------
	.section	.note.nv.tkinfo,"",@"SHT_NOTE"
	.sectionflags	@"SHF_NOTE_NV_TKINFO"
	.tkinfo
        /*0018*/ 	.word	0x00000002
        /*0030*/ 	.string	""
        /*0030*/ 	.string	"ptxas"
        /*0030*/ 	.string	"Cuda compilation tools, release 13.0, V13.0.88"
        /*0030*/ 	.string	"Build cuda_13.0.r13.0/compiler.36424714_0"
        /*0030*/ 	.string	"-arch sm_100 -m 64 "



//--------------------- .note.nv.cuinfo           --------------------------
	.section	.note.nv.cuinfo,"",@"SHT_NOTE"
	.sectionflags	@"SHF_NOTE_NV_CUINFO"
        /*0018*/ 	.short	0x0002
        /*001a*/ 	.short	0x0064
        /*001c*/ 	.short	0x0082
	.zero		2


//--------------------- .nv.info                  --------------------------
	.section	.nv.info,"",@"SHT_CUDA_INFO"
	.align	4


	//----- nvinfo : EIATTR_REGCOUNT
	.align		4
        /*0000*/ 	.byte	0x04, 0x2f
        /*0002*/ 	.short	(.L_1 - .L_0)
	.align		4
.L_0:
        /*0004*/ 	.word	index@(_Z6matmulP6__halfS0_S0_iii)
        /*0008*/ 	.word	0x00000060


	//----- nvinfo : EIATTR_FRAME_SIZE
	.align		4
.L_1:
        /*000c*/ 	.byte	0x04, 0x11
        /*000e*/ 	.short	(.L_3 - .L_2)
	.align		4
.L_2:
        /*0010*/ 	.word	index@(_Z6matmulP6__halfS0_S0_iii)
        /*0014*/ 	.word	0x00000000


	//----- nvinfo : EIATTR_MIN_STACK_SIZE
	.align		4
.L_3:
        /*0018*/ 	.byte	0x04, 0x12
        /*001a*/ 	.short	(.L_5 - .L_4)
	.align		4
.L_4:
        /*001c*/ 	.word	index@(_Z6matmulP6__halfS0_S0_iii)
        /*0020*/ 	.word	0x00000000
.L_5:


//--------------------- .nv.compat                --------------------------
	.section	.nv.compat,"",@"SHT_CUDA_COMPAT_INFO"
	.align	4
        /*0000*/ 	.byte	0x02, 0x09, 0x00, 0x00, 0x02, 0x02, 0x01, 0x00, 0x02, 0x05, 0x05, 0x00, 0x03, 0x07, 0x01, 0x01
        /*0010*/ 	.byte	0x02, 0x03, 0x00, 0x00, 0x02, 0x06, 0x01, 0x00, 0x04, 0x0b, 0x08, 0x00, 0x09, 0x00, 0x00, 0x00
        /*0020*/ 	.byte	0x00, 0x00, 0x00, 0x00


//--------------------- .nv.info._Z6matmulP6__halfS0_S0_iii --------------------------
	.section	.nv.info._Z6matmulP6__halfS0_S0_iii,"",@"SHT_CUDA_INFO"
	.sectionflags	@""
	.align	4


	//----- nvinfo : EIATTR_CUDA_API_VERSION
	.align		4
        /*0000*/ 	.byte	0x04, 0x37
        /*0002*/ 	.short	(.L_7 - .L_6)
.L_6:
        /*0004*/ 	.word	0x00000082


	//----- nvinfo : EIATTR_KPARAM_INFO
	.align		4
.L_7:
        /*0008*/ 	.byte	0x04, 0x17
        /*000a*/ 	.short	(.L_9 - .L_8)
.L_8:
        /*000c*/ 	.word	0x00000000
        /*0010*/ 	.short	0x0005
        /*0012*/ 	.short	0x0020
        /*0014*/ 	.byte	0x00, 0xf0, 0x11, 0x00


	//----- nvinfo : EIATTR_KPARAM_INFO
	.align		4
.L_9:
        /*0018*/ 	.byte	0x04, 0x17
        /*001a*/ 	.short	(.L_11 - .L_10)
.L_10:
        /*001c*/ 	.word	0x00000000
        /*0020*/ 	.short	0x0004
        /*0022*/ 	.short	0x001c
        /*0024*/ 	.byte	0x00, 0xf0, 0x11, 0x00


	//----- nvinfo : EIATTR_KPARAM_INFO
	.align		4
.L_11:
        /*0028*/ 	.byte	0x04, 0x17
        /*002a*/ 	.short	(.L_13 - .L_12)
.L_12:
        /*002c*/ 	.word	0x00000000
        /*0030*/ 	.short	0x0003
        /*0032*/ 	.short	0x0018
        /*0034*/ 	.byte	0x00, 0xf0, 0x11, 0x00


	//----- nvinfo : EIATTR_KPARAM_INFO
	.align		4
.L_13:
        /*0038*/ 	.byte	0x04, 0x17
        /*003a*/ 	.short	(.L_15 - .L_14)
.L_14:
        /*003c*/ 	.word	0x00000000
        /*0040*/ 	.short	0x0002
        /*0042*/ 	.short	0x0010
        /*0044*/ 	.byte	0x00, 0xf5, 0x21, 0x00


	//----- nvinfo : EIATTR_KPARAM_INFO
	.align		4
.L_15:
        /*0048*/ 	.byte	0x04, 0x17
        /*004a*/ 	.short	(.L_17 - .L_16)
.L_16:
        /*004c*/ 	.word	0x00000000
        /*0050*/ 	.short	0x0001
        /*0052*/ 	.short	0x0008
        /*0054*/ 	.byte	0x00, 0xf5, 0x21, 0x00


	//----- nvinfo : EIATTR_KPARAM_INFO
	.align		4
.L_17:
        /*0058*/ 	.byte	0x04, 0x17
        /*005a*/ 	.short	(.L_19 - .L_18)
.L_18:
        /*005c*/ 	.word	0x00000000
        /*0060*/ 	.short	0x0000
        /*0062*/ 	.short	0x0000
        /*0064*/ 	.byte	0x00, 0xf5, 0x21, 0x00


	//----- nvinfo : EIATTR_SPARSE_MMA_MASK
	.align		4
.L_19:
        /*0068*/ 	.byte	0x03, 0x50
        /*006a*/ 	.short	0x0000


	//----- nvinfo : EIATTR_MAXREG_COUNT
	.align		4
        /*006c*/ 	.byte	0x03, 0x1b
        /*006e*/ 	.short	0x00ff


	//----- nvinfo : EIATTR_NUM_BARRIERS
	.align		4
        /*0070*/ 	.byte	0x02, 0x4c
        /*0072*/ 	.byte	0x01
	.zero		1


	//----- nvinfo : EIATTR_MERCURY_ISA_VERSION
	.align		4
        /*0074*/ 	.byte	0x03, 0x5f
        /*0076*/ 	.short	0x0101


	//----- nvinfo : EIATTR_VRC_CTA_INIT_COUNT
	.align		4
        /*0078*/ 	.byte	0x02, 0x4a
	.zero		1
	.zero		1


	//----- nvinfo : EIATTR_EXIT_INSTR_OFFSETS
	.align		4
        /*007c*/ 	.byte	0x04, 0x1c
        /*007e*/ 	.short	(.L_21 - .L_20)


	//   ....[0]....
.L_20:
        /*0080*/ 	.word	0x00009010


	//----- nvinfo : EIATTR_CBANK_PARAM_SIZE
	.align		4
.L_21:
        /*0084*/ 	.byte	0x03, 0x19
        /*0086*/ 	.short	0x0024


	//----- nvinfo : EIATTR_PARAM_CBANK
	.align		4
        /*0088*/ 	.byte	0x04, 0x0a
        /*008a*/ 	.short	(.L_23 - .L_22)
	.align		4
.L_22:
        /*008c*/ 	.word	index@(.nv.constant0._Z6matmulP6__halfS0_S0_iii)
        /*0090*/ 	.short	0x0380
        /*0092*/ 	.short	0x0024


	//----- nvinfo : EIATTR_SW_WAR
	.align		4
.L_23:
        /*0094*/ 	.byte	0x04, 0x36
        /*0096*/ 	.short	(.L_25 - .L_24)
.L_24:
        /*0098*/ 	.word	0x00000008
.L_25:


//--------------------- .nv.callgraph             --------------------------
	.section	.nv.callgraph,"",@"SHT_CUDA_CALLGRAPH"
	.align	4
	.sectionentsize	8
	.align		4
        /*0000*/ 	.word	0x00000000
	.align		4
        /*0004*/ 	.word	0xffffffff
	.align		4
        /*0008*/ 	.word	0x00000000
	.align		4
        /*000c*/ 	.word	0xfffffffe
	.align		4
        /*0010*/ 	.word	0x00000000
	.align		4
        /*0014*/ 	.word	0xfffffffd
	.align		4
        /*0018*/ 	.word	0x00000000
	.align		4
        /*001c*/ 	.word	0xfffffffc


//--------------------- .text._Z6matmulP6__halfS0_S0_iii --------------------------
	.section	.text._Z6matmulP6__halfS0_S0_iii,"ax",@progbits
	.align	128
        .global         _Z6matmulP6__halfS0_S0_iii
        .type           _Z6matmulP6__halfS0_S0_iii,@function
        .size           _Z6matmulP6__halfS0_S0_iii,(.L_x_19 - _Z6matmulP6__halfS0_S0_iii)
        .other          _Z6matmulP6__halfS0_S0_iii,@"STO_CUDA_ENTRY STV_DEFAULT"
_Z6matmulP6__halfS0_S0_iii:
.text._Z6matmulP6__halfS0_S0_iii:
[----:B------:R-:W-:Y:S01]  /*0000*/  LDC R1, c[0x0][0x37c] ;  /* 0x0000df00ff017b82 */ /* 0x000fe20000000800 */
[----:B------:R-:W1:Y:S07]  /*0010*/  S2R R0, SR_TID.X ;  /* 0x0000000000007919 */ /* 0x000e6e0000002100 */
[----:B------:R-:W2:Y:S01]  /*0020*/  S2UR UR6, SR_CgaCtaId ;  /* 0x00000000000679c3 */ /* 0x000ea20000008800 */
[----:B------:R-:W3:Y:S01]  /*0030*/  LDCU UR8, c[0x0][0x3a0] ;  /* 0x00007400ff0877ac */ /* 0x000ee20008000800 */
[----:B------:R-:W4:Y:S01]  /*0040*/  S2R R3, SR_TID.Y ;  /* 0x0000000000037919 */ /* 0x000f220000002200 */
[----:B------:R-:W5:Y:S01]  /*0050*/  LDCU.64 UR12, c[0x0][0x388] ;  /* 0x00007100ff0c77ac */ /* 0x000f620008000a00 */
[----:B------:R-:W5:Y:S04]  /*0060*/  S2R R2, SR_TID.Z ;  /* 0x0000000000027919 */ /* 0x000f680000002300 */
[----:B------:R-:W4:Y:S01]  /*0070*/  S2UR UR7, SR_SWINHI ;  /* 0x00000000000779c3 */ /* 0x000f220000002f00 */
[----:B------:R-:W-:Y:S01]  /*0080*/  UMOV UR4, 0x400 ;  /* 0x0000040000047882 */ /* 0x000fe20000000000 */
[----:B------:R-:W5:Y:S01]  /*0090*/  LDCU.64 UR10, c[0x0][0x380] ;  /* 0x00007000ff0a77ac */ /* 0x000f620008000a00 */
[----:B------:R-:W5:Y:S01]  /*00a0*/  S2R R6, SR_CTAID.Y ;  /* 0x0000000000067919 */ /* 0x000f620000002600 */
[----:B------:R-:W5:Y:S04]  /*00b0*/  S2R R8, SR_CTAID.X ;  /* 0x0000000000087919 */ /* 0x000f680000002500 */
[----:B------:R-:W5:Y:S01]  /*00c0*/  LDC.64 R28, c[0x0][0x380] ;  /* 0x0000e000ff1c7b82 */ /* 0x000f620000000a00 */
[----:B---3--:R-:W-:-:S02]  /*00d0*/  UISETP.GE.AND UP0, UPT, UR8, 0xa0, UPT ;  /* 0x000000a00800788c */ /* 0x008fc4000bf06270 */
[----:B--2---:R-:W-:Y:S01]  /*00e0*/  ULEA UR6, UR6, UR4, 0x18 ;  /* 0x0000000406067291 */ /* 0x004fe2000f8ec0ff */
[----:B-1----:R-:W-:-:S06]  /*00f0*/  IMAD.SHL.U32 R26, R0, 0x8, RZ ;  /* 0x00000008001a7824 */ /* 0x002fcc00078e00ff */
[----:B------:R-:W-:Y:S01]  /*0100*/  UMOV UR4, UR6 ;  /* 0x0000000600047c82 */ /* 0x000fe20008000000 */
[----:B----4-:R-:W-:Y:S01]  /*0110*/  UMOV UR5, UR7 ;  /* 0x0000000700057c82 */ /* 0x010fe20008000000 */
[----:B------:R-:W-:Y:S02]  /*0120*/  IMAD.SHL.U32 R4, R0, 0x80, RZ ;  /* 0x0000008000047824 */ /* 0x000fe400078e00ff */
[----:B------:R-:W-:Y:S01]  /*0130*/  IMAD R5, R3, 0x20, R0 ;  /* 0x0000002003057824 */ /* 0x000fe200078e0200 */
[C---:B------:R-:W-:Y:S01]  /*0140*/  LOP3.LUT R7, R26.reuse, 0x8, RZ, 0xc0, !PT ;  /* 0x000000081a077812 */ /* 0x040fe200078ec0ff */
[----:B------:R-:W-:Y:S01]  /*0150*/  IMAD.U32 R78, RZ, RZ, UR4 ;  /* 0x00000004ff4e7e24 */ /* 0x000fe2000f8e00ff */
[----:B------:R-:W-:Y:S01]  /*0160*/  LOP3.LUT R26, R26, 0x18, RZ, 0xc0, !PT ;  /* 0x000000181a1a7812 */ /* 0x000fe200078ec0ff */
[----:B-----5:R-:W-:Y:S01]  /*0170*/  IMAD R5, R2, 0x40, R5 ;  /* 0x0000004002057824 */ /* 0x020fe200078e0205 */
[----:B------:R-:W-:Y:S01]  /*0180*/  LOP3.LUT R7, R7, 0x100, R4, 0xf8, !PT ;  /* 0x0000010007077812 */ /* 0x000fe200078ef804 */
[----:B------:R-:W-:Y:S01]  /*0190*/  IMAD.U32 R79, RZ, RZ, UR5 ;  /* 0x00000005ff4f7e24 */ /* 0x000fe2000f8e00ff */
[----:B------:R-:W-:Y:S01]  /*01a0*/  USHF.R.S32.HI UR4, URZ, 0x1f, UR8 ;  /* 0x0000001fff047899 */ /* 0x000fe20008011408 */
[----:B------:R-:W-:Y:S01]  /*01b0*/  IMAD.SHL.U32 R4, R5, 0x4, RZ ;  /* 0x0000000405047824 */ /* 0x000fe200078e00ff */
[----:B------:R-:W-:-:S02]  /*01c0*/  SHF.R.U32.HI R5, RZ, 0x2, R5 ;  /* 0x00000002ff057819 */ /* 0x000fc40000011605 */
[----:B------:R-:W-:Y:S02]  /*01d0*/  ULEA.HI UR4, UR4, UR8, URZ, 0x5 ;  /* 0x0000000804047291 */ /* 0x000fe4000f8f28ff */
[----:B------:R-:W-:Y:S01]  /*01e0*/  LOP3.LUT R4, R7, 0xf0, R4, 0xf8, !PT ;  /* 0x000000f007047812 */ /* 0x000fe200078ef804 */
[----:B------:R-:W-:Y:S01]  /*01f0*/  IMAD.SHL.U32 R7, R5, 0x20, RZ ;  /* 0x0000002005077824 */ /* 0x000fe200078e00ff */
[----:B------:R-:W-:Y:S01]  /*0200*/  USHF.R.S32.HI UR7, URZ, 0x5, UR4 ;  /* 0x00000005ff077899 */ /* 0x000fe20008011404 */
[--C-:B------:R-:W-:Y:S02]  /*0210*/  IMAD R6, R6, 0x80, R5.reuse ;  /* 0x0000008006067824 */ /* 0x100fe400078e0205 */
[----:B------:R-:W-:Y:S01]  /*0220*/  IMAD R8, R8, 0x80, R5 ;  /* 0x0000008008087824 */ /* 0x000fe200078e0205 */
[----:B------:R-:W-:Y:S01]  /*0230*/  LOP3.LUT R85, R4, 0xffe00, R7, 0xf8, !PT ;  /* 0x000ffe0004557812 */ /* 0x000fe200078ef807 */
[C---:B------:R-:W-:Y:S02]  /*0240*/  VIADD R5, R7.reuse, 0x400 ;  /* 0x0000040007057836 */ /* 0x040fe40000000000 */
[----:B------:R-:W-:-:S02]  /*0250*/  VIADD R9, R7, 0x800 ;  /* 0x0000080007097836 */ /* 0x000fc40000000000 */
[----:B------:R-:W-:Y:S01]  /*0260*/  VIADD R11, R7, 0xc00 ;  /* 0x00000c00070b7836 */ /* 0x000fe20000000000 */
[----:B------:R-:W-:Y:S01]  /*0270*/  LOP3.LUT R5, R4, 0x7ffffe00, R5, 0xf8, !PT ;  /* 0x7ffffe0004057812 */ /* 0x000fe200078ef805 */
[----:B------:R-:W-:Y:S01]  /*0280*/  VIADD R51, R6, 0x20 ;  /* 0x0000002006337836 */ /* 0x000fe20000000000 */
[----:B------:R-:W-:Y:S01]  /*0290*/  LOP3.LUT R9, R4, 0x7ffffe00, R9, 0xf8, !PT ;  /* 0x7ffffe0004097812 */ /* 0x000fe200078ef809 */
[----:B------:R-:W-:Y:S01]  /*02a0*/  IMAD R48, R8, UR8, RZ ;  /* 0x0000000808307c24 */ /* 0x000fe2000f8e02ff */
[----:B------:R-:W-:Y:S01]  /*02b0*/  LOP3.LUT R11, R4, 0x7ffffe00, R11, 0xf8, !PT ;  /* 0x7ffffe00040b7812 */ /* 0x000fe200078ef80b */
[----:B------:R-:W-:Y:S02]  /*02c0*/  IMAD R52, R6, UR8, RZ ;  /* 0x0000000806347c24 */ /* 0x000fe4000f8e02ff */
[----:B------:R-:W-:Y:S01]  /*02d0*/  IMAD R51, R51, UR8, RZ ;  /* 0x0000000833337c24 */ /* 0x000fe2000f8e02ff */
[----:B------:R-:W-:Y:S01]  /*02e0*/  IADD3 R4, P2, PT, R26, R48, RZ ;  /* 0x000000301a047210 */ /* 0x000fe20007f5e0ff */
[----:B------:R-:W-:Y:S01]  /*02f0*/  VIADD R49, R6, 0x60 ;  /* 0x0000006006317836 */ /* 0x000fe20000000000 */
[C---:B------:R-:W-:Y:S01]  /*0300*/  IADD3 R12, P0, PT, R26.reuse, R52, RZ ;  /* 0x000000341a0c7210 */ /* 0x040fe20007f1e0ff */
[----:B------:R-:W-:Y:S01]  /*0310*/  IMAD.WIDE.U32 R82, R5, 0x2, R78 ;  /* 0x0000000205527825 */ /* 0x000fe200078e004e */
[----:B------:R-:W-:-:S02]  /*0320*/  IADD3 R7, P1, PT, R26, R51, RZ ;  /* 0x000000331a077210 */ /* 0x000fc40007f3e0ff */
[----:B------:R-:W-:Y:S01]  /*0330*/  LEA.HI.X.SX32 R5, R48, RZ, 0x1, P2 ;  /* 0x000000ff30057211 */ /* 0x000fe200010f0eff */
[----:B------:R-:W-:Y:S01]  /*0340*/  VIADD R47, R8, 0x20 ;  /* 0x00000020082f7836 */ /* 0x000fe20000000000 */
[----:B------:R-:W-:Y:S01]  /*0350*/  LEA R60, P2, R4, UR12, 0x1 ;  /* 0x0000000c043c7c11 */ /* 0x000fe2000f8408ff */
[----:B------:R-:W-:Y:S01]  /*0360*/  VIADD R50, R6, 0x40 ;  /* 0x0000004006327836 */ /* 0x000fe20000000000 */
[----:B------:R-:W-:Y:S01]  /*0370*/  LEA.HI.X.SX32 R10, R51, RZ, 0x1, P1 ;  /* 0x000000ff330a7211 */ /* 0x000fe200008f0eff */
[----:B------:R-:W-:Y:S01]  /*0380*/  IMAD R49, R49, UR8, RZ ;  /* 0x0000000831317c24 */ /* 0x000fe2000f8e02ff */
[----:B------:R-:W-:Y:S01]  /*0390*/  LEA R66, P1, R7, UR10, 0x1 ;  /* 0x0000000a07427c11 */ /* 0x000fe2000f8208ff */
[----:B------:R-:W-:Y:S01]  /*03a0*/  IMAD.WIDE.U32 R80, R9, 0x2, R78 ;  /* 0x0000000209507825 */ /* 0x000fe200078e004e */
[----:B------:R-:W-:Y:S02]  /*03b0*/  LEA.HI.X.SX32 R9, R52, RZ, 0x1, P0 ;  /* 0x000000ff34097211 */ /* 0x000fe400000f0eff */
[----:B------:R-:W-:Y:S01]  /*03c0*/  LEA R68, P0, R12, UR10, 0x1 ;  /* 0x0000000a0c447c11 */ /* 0x000fe2000f8008ff */
[----:B------:R-:W-:Y:S01]  /*03d0*/  IMAD R47, R47, UR8, RZ ;  /* 0x000000082f2f7c24 */ /* 0x000fe2000f8e02ff */
[----:B------:R-:W-:Y:S01]  /*03e0*/  LEA.HI.X R61, R4, UR13, R5, 0x1, P2 ;  /* 0x0000000d043d7c11 */ /* 0x000fe200090f0c05 */
[----:B------:R-:W-:Y:S01]  /*03f0*/  IMAD R50, R50, UR8, RZ ;  /* 0x0000000832327c24 */ /* 0x000fe2000f8e02ff */
[----:B------:R-:W-:Y:S01]  /*0400*/  IADD3 R6, P2, PT, R26, R49, RZ ;  /* 0x000000311a067210 */ /* 0x000fe20007f5e0ff */
[----:B------:R-:W-:Y:S01]  /*0410*/  VIADD R45, R8, 0x60 ;  /* 0x00000060082d7836 */ /* 0x000fe20000000000 */
[----:B------:R-:W-:Y:S01]  /*0420*/  LEA.HI.X R69, R12, UR11, R9, 0x1, P0 ;  /* 0x0000000b0c457c11 */ /* 0x000fe200080f0c09 */
[----:B------:R-:W-:Y:S01]  /*0430*/  VIADD R46, R8, 0x40 ;  /* 0x00000040082e7836 */ /* 0x000fe20000000000 */
[----:B------:R-:W-:Y:S01]  /*0440*/  LEA.HI.X R67, R7, UR11, R10, 0x1, P1 ;  /* 0x0000000b07437c11 */ /* 0x000fe200088f0c0a */
[----:B------:R-:W-:Y:S01]  /*0450*/  IMAD R45, R45, UR8, RZ ;  /* 0x000000082d2d7c24 */ /* 0x000fe2000f8e02ff */
[C---:B------:R-:W-:Y:S01]  /*0460*/  IADD3 R4, P0, PT, R26.reuse, R47, RZ ;  /* 0x0000002f1a047210 */ /* 0x040fe20007f1e0ff */
[----:B------:R-:W-:Y:S01]  /*0470*/  IMAD.WIDE.U32 R84, R85, 0x2, R78 ;  /* 0x0000000255547825 */ /* 0x000fe200078e004e */
[----:B------:R-:W-:-:S02]  /*0480*/  IADD3 R8, P1, PT, R26, R50, RZ ;  /* 0x000000321a087210 */ /* 0x000fc40007f3e0ff */
[----:B------:R-:W-:Y:S01]  /*0490*/  LEA.HI.X.SX32 R7, R49, RZ, 0x1, P2 ;  /* 0x000000ff31077211 */ /* 0x000fe200010f0eff */
[----:B------:R-:W-:Y:S01]  /*04a0*/  IMAD R46, R46, UR8, RZ ;  /* 0x000000082e2e7c24 */ /* 0x000fe2000f8e02ff */
[----:B------:R-:W-:Y:S01]  /*04b0*/  LEA R62, P2, R6, UR10, 0x1 ;  /* 0x0000000a063e7c11 */ /* 0x000fe2000f8408ff */
[----:B------:R-:W-:Y:S01]  /*04c0*/  IMAD.WIDE.U32 R78, R11, 0x2, R78 ;  /* 0x000000020b4e7825 */ /* 0x000fe200078e004e */
[----:B------:R-:W-:Y:S02]  /*04d0*/  LEA.HI.X.SX32 R5, R47, RZ, 0x1, P0 ;  /* 0x000000ff2f057211 */ /* 0x000fe400000f0eff */
[----:B------:R-:W-:Y:S01]  /*04e0*/  LEA.HI.X.SX32 R9, R50, RZ, 0x1, P1 ;  /* 0x000000ff32097211 */ /* 0x000fe200008f0eff */
[----:B------:R-:W-:Y:S01]  /*04f0*/  IMAD.IADD R33, R26, 0x1, R51 ;  /* 0x000000011a217824 */ /* 0x000fe200078e0233 */
[----:B------:R-:W-:Y:S01]  /*0500*/  LEA R58, P0, R4, UR12, 0x1 ;  /* 0x0000000c043a7c11 */ /* 0x000fe2000f8008ff */
[----:B------:R-:W-:Y:S01]  /*0510*/  IMAD.IADD R31, R26, 0x1, R50 ;  /* 0x000000011a1f7824 */ /* 0x000fe200078e0232 */
[----:B------:R-:W-:Y:S01]  /*0520*/  LEA R64, P1, R8, UR10, 0x1 ;  /* 0x0000000a08407c11 */ /* 0x000fe2000f8208ff */
[----:B------:R-:W-:Y:S01]  /*0530*/  IMAD.IADD R27, R26, 0x1, R49 ;  /* 0x000000011a1b7824 */ /* 0x000fe200078e0231 */
[----:B------:R-:W-:Y:S01]  /*0540*/  LEA.HI.X R63, R6, UR11, R7, 0x1, P2 ;  /* 0x0000000b063f7c11 */ /* 0x000fe200090f0c07 */
[----:B------:R-:W-:Y:S01]  /*0550*/  IMAD.WIDE R32, R33, 0x2, R28 ;  /* 0x0000000221207825 */ /* 0x000fe200078e021c */
[----:B------:R-:W-:-:S02]  /*0560*/  IADD3 R7, P2, PT, R26, R45, RZ ;  /* 0x0000002d1a077210 */ /* 0x000fc40007f5e0ff */
[----:B------:R-:W-:Y:S01]  /*0570*/  LEA.HI.X R59, R4, UR13, R5, 0x1, P0 ;  /* 0x0000000d043b7c11 */ /* 0x000fe200080f0c05 */
[----:B------:R-:W-:Y:S01]  /*0580*/  IMAD.WIDE R30, R31, 0x2, R28 ;  /* 0x000000021f1e7825 */ /* 0x000fe200078e021c */
[----:B------:R-:W-:Y:S01]  /*0590*/  LEA.HI.X R65, R8, UR11, R9, 0x1, P1 ;  /* 0x0000000b08417c11 */ /* 0x000fe200088f0c09 */
[----:B------:R-:W1:Y:S01]  /*05a0*/  LDCU.64 UR10, c[0x0][0x358] ;  /* 0x00006b00ff0a77ac */ /* 0x000e620008000a00 */
[----:B------:R-:W-:Y:S01]  /*05b0*/  IADD3 R4, P0, PT, R84, 0x8000, RZ ;  /* 0x0000800054047810 */ /* 0x000fe20007f1e0ff */
[C---:B------:R-:W-:Y:S01]  /*05c0*/  IMAD.IADD R35, R26.reuse, 0x1, R46 ;  /* 0x000000011a237824 */ /* 0x040fe200078e022e */
[C---:B------:R-:W-:Y:S01]  /*05d0*/  IADD3 R9, P1, PT, R26.reuse, R46, RZ ;  /* 0x0000002e1a097210 */ /* 0x040fe20007f3e0ff */
[----:B------:R-:W-:Y:S01]  /*05e0*/  IMAD.IADD R43, R26, 0x1, R45 ;  /* 0x000000011a2b7824 */ /* 0x000fe200078e022d */
[----:B------:R-:W-:Y:S01]  /*05f0*/  LEA.HI.X.SX32 R8, R45, RZ, 0x1, P2 ;  /* 0x000000ff2d087211 */ /* 0x000fe200010f0eff */
[----:B------:R-:W-:Y:S01]  /*0600*/  IMAD.X R5, RZ, RZ, R85, P0 ;  /* 0x000000ffff057224 */ /* 0x000fe200000e0655 */
[----:B------:R-:W-:-:S02]  /*0610*/  LEA R54, P3, R7, UR12, 0x1 ;  /* 0x0000000c07367c11 */ /* 0x000fc4000f8608ff */
[----:B------:R-:W-:Y:S02]  /*0620*/  LEA.HI.X.SX32 R10, R46, RZ, 0x1, P1 ;  /* 0x000000ff2e0a7211 */ /* 0x000fe400008f0eff */
[----:B------:R-:W-:Y:S02]  /*0630*/  LEA.HI.X R55, R7, UR13, R8, 0x1, P3 ;  /* 0x0000000d07377c11 */ /* 0x000fe400098f0c08 */
[C---:B------:R-:W-:Y:S02]  /*0640*/  LEA R56, P1, R9.reuse, UR12, 0x1 ;  /* 0x0000000c09387c11 */ /* 0x040fe4000f8208ff */
[C---:B------:R-:W-:Y:S02]  /*0650*/  IADD3 R8, P0, PT, R84.reuse, 0xa000, RZ ;  /* 0x0000a00054087810 */ /* 0x040fe40007f1e0ff */
[----:B------:R-:W-:Y:S02]  /*0660*/  LEA.HI.X R57, R9, UR13, R10, 0x1, P1 ;  /* 0x0000000d09397c11 */ /* 0x000fe400088f0c0a */
[----:B------:R-:W-:Y:S01]  /*0670*/  IADD3 R10, P1, PT, R84, 0x4000, RZ ;  /* 0x00004000540a7810 */ /* 0x000fe20007f3e0ff */
[----:B------:R-:W-:Y:S01]  /*0680*/  IMAD.X R9, RZ, RZ, R85, P0 ;  /* 0x000000ffff097224 */ /* 0x000fe200000e0655 */
[----:B------:R-:W-:-:S02]  /*0690*/  MOV R39, R4 ;  /* 0x0000000400277202 */ /* 0x000fc40000000f00 */
[----:B------:R-:W-:Y:S01]  /*06a0*/  IADD3 R6, P2, PT, R84, 0x2000, RZ ;  /* 0x0000200054067810 */ /* 0x000fe20007f5e0ff */
[--C-:B------:R-:W-:Y:S01]  /*06b0*/  IMAD.X R11, RZ, RZ, R85.reuse, P1 ;  /* 0x000000ffff0b7224 */ /* 0x100fe200008e0655 */
[----:B------:R-:W-:Y:S02]  /*06c0*/  MOV R4, R8 ;  /* 0x0000000800047202 */ /* 0x000fe40000000f00 */
[----:B------:R-:W-:Y:S01]  /*06d0*/  IADD3 R8, P0, PT, R82, 0x8000, RZ ;  /* 0x0000800052087810 */ /* 0x000fe20007f1e0ff */
[----:B------:R-:W-:Y:S01]  /*06e0*/  IMAD.X R7, RZ, RZ, R85, P2 ;  /* 0x000000ffff077224 */ /* 0x000fe200010e0655 */
[----:B------:R-:W-:Y:S02]  /*06f0*/  MOV R5, R10 ;  /* 0x0000000a00057202 */ /* 0x000fe40000000f00 */
[----:B------:R-:W-:Y:S01]  /*0700*/  IADD3 R10, P1, PT, R80, 0x8000, RZ ;  /* 0x00008000500a7810 */ /* 0x000fe20007f3e0ff */
[----:B------:R-:W-:Y:S01]  /*0710*/  IMAD.X R9, RZ, RZ, R83, P0 ;  /* 0x000000ffff097224 */ /* 0x000fe200000e0653 */
[----:B------:R-:W-:-:S02]  /*0720*/  IADD3 R12, P0, PT, R78, 0x8000, RZ ;  /* 0x000080004e0c7810 */ /* 0x000fc40007f1e0ff */
[----:B------:R-:W-:Y:S01]  /*0730*/  MOV R19, R6 ;  /* 0x0000000600137202 */ /* 0x000fe20000000f00 */
[----:B------:R-:W-:Y:S01]  /*0740*/  IMAD.X R11, RZ, RZ, R81, P1 ;  /* 0x000000ffff0b7224 */ /* 0x000fe200008e0651 */
[----:B------:R-:W-:Y:S01]  /*0750*/  MOV R38, R8 ;  /* 0x0000000800267202 */ /* 0x000fe20000000f00 */
[----:B------:R-:W-:Y:S01]  /*0760*/  IMAD.X R13, RZ, RZ, R79, P0 ;  /* 0x000000ffff0d7224 */ /* 0x000fe200000e064f */
[----:B------:R-:W-:Y:S02]  /*0770*/  IADD3 R8, P1, PT, R82, 0x2000, RZ ;  /* 0x0000200052087810 */ /* 0x000fe40007f3e0ff */
[----:B------:R-:W-:Y:S02]  /*0780*/  IADD3 R6, P2, PT, R84, 0xc000, RZ ;  /* 0x0000c00054067810 */ /* 0x000fe40007f5e0ff */
[----:B------:R-:W-:Y:S01]  /*0790*/  MOV R36, R12 ;  /* 0x0000000c00247202 */ /* 0x000fe20000000f00 */
[----:B------:R-:W-:Y:S01]  /*07a0*/  IMAD.X R9, RZ, RZ, R83, P1 ;  /* 0x000000ffff097224 */ /* 0x000fe200008e0653 */
[----:B------:R-:W-:Y:S01]  /*07b0*/  IADD3 R12, P1, PT, R78, 0x2000, RZ ;  /* 0x000020004e0c7810 */ /* 0x000fe20007f3e0ff */
[----:B------:R-:W-:Y:S01]  /*07c0*/  IMAD.X R7, RZ, RZ, R85, P2 ;  /* 0x000000ffff077224 */ /* 0x000fe200010e0655 */
[----:B------:R-:W-:-:S02]  /*07d0*/  MOV R37, R10 ;  /* 0x0000000a00257202 */ /* 0x000fc40000000f00 */
[C---:B------:R-:W-:Y:S01]  /*07e0*/  IADD3 R10, P0, PT, R80.reuse, 0x2000, RZ ;  /* 0x00002000500a7810 */ /* 0x040fe20007f1e0ff */
[----:B------:R-:W-:Y:S01]  /*07f0*/  IMAD.X R13, RZ, RZ, R79, P1 ;  /* 0x000000ffff0d7224 */ /* 0x000fe200008e064f */
[----:B------:R-:W-:Y:S02]  /*0800*/  IADD3 R16, P2, PT, R80, 0xa000, RZ ;  /* 0x0000a00050107810 */ /* 0x000fe40007f5e0ff */
[----:B------:R-:W-:Y:S01]  /*0810*/  IADD3 R20, P1, PT, R78, 0xa000, RZ ;  /* 0x0000a0004e147810 */ /* 0x000fe20007f3e0ff */
[--C-:B------:R-:W-:Y:S01]  /*0820*/  IMAD.X R11, RZ, RZ, R81.reuse, P0 ;  /* 0x000000ffff0b7224 */ /* 0x100fe200000e0651 */
[----:B------:R-:W-:Y:S01]  /*0830*/  IADD3 R14, P0, PT, R82, 0xa000, RZ ;  /* 0x0000a000520e7810 */ /* 0x000fe20007f1e0ff */
[----:B------:R-:W-:Y:S01]  /*0840*/  IMAD.X R17, RZ, RZ, R81, P2 ;  /* 0x000000ffff117224 */ /* 0x000fe200010e0651 */
[----:B------:R-:W-:Y:S01]  /*0850*/  MOV R6, R6 ;  /* 0x0000000600067202 */ /* 0x000fe20000000f00 */
[----:B------:R-:W-:Y:S01]  /*0860*/  IMAD.X R21, RZ, RZ, R79, P1 ;  /* 0x000000ffff157224 */ /* 0x000fe200008e064f */
[----:B------:R-:W-:Y:S01]  /*0870*/  IADD3 R22, P1, PT, R80, 0x4000, RZ ;  /* 0x0000400050167810 */ /* 0x000fe20007f3e0ff */
[----:B------:R-:W-:Y:S01]  /*0880*/  IMAD.X R15, RZ, RZ, R83, P0 ;  /* 0x000000ffff0f7224 */ /* 0x000fe200000e0653 */
[----:B------:R-:W-:-:S02]  /*0890*/  MOV R7, R8 ;  /* 0x0000000800077202 */ /* 0x000fc40000000f00 */
[----:B------:R-:W-:Y:S01]  /*08a0*/  MOV R8, R10 ;  /* 0x0000000a00087202 */ /* 0x000fe20000000f00 */
[----:B------:R-:W-:Y:S01]  /*08b0*/  IMAD.X R23, RZ, RZ, R81, P1 ;  /* 0x000000ffff177224 */ /* 0x000fe200008e0651 */
[----:B------:R-:W-:Y:S02]  /*08c0*/  MOV R9, R12 ;  /* 0x0000000c00097202 */ /* 0x000fe40000000f00 */
[----:B------:R-:W-:Y:S02]  /*08d0*/  MOV R11, R16 ;  /* 0x00000010000b7202 */ /* 0x000fe40000000f00 */
[----:B------:R-:W-:Y:S02]  /*08e0*/  MOV R12, R20 ;  /* 0x00000014000c7202 */ /* 0x000fe40000000f00 */
[----:B------:R-:W-:Y:S02]  /*08f0*/  IADD3 R16, P2, PT, R82, 0xc000, RZ ;  /* 0x0000c00052107810 */ /* 0x000fe40007f5e0ff */
[----:B------:R-:W-:-:S02]  /*0900*/  IADD3 R20, P1, PT, R80, 0xc000, RZ ;  /* 0x0000c00050147810 */ /* 0x000fc40007f3e0ff */
[----:B------:R-:W-:Y:S01]  /*0910*/  MOV R10, R14 ;  /* 0x0000000e000a7202 */ /* 0x000fe20000000f00 */
[----:B------:R-:W-:Y:S01]  /*0920*/  IMAD.X R17, RZ, RZ, R83, P2 ;  /* 0x000000ffff117224 */ /* 0x000fe200010e0653 */
[----:B------:R-:W-:Y:S01]  /*0930*/  IADD3 R14, P0, PT, R82, 0x4000, RZ ;  /* 0x00004000520e7810 */ /* 0x000fe20007f1e0ff */
[----:B------:R-:W-:Y:S01]  /*0940*/  IMAD.X R21, RZ, RZ, R81, P1 ;  /* 0x000000ffff157224 */ /* 0x000fe200008e0651 */
[----:B------:R-:W-:Y:S02]  /*0950*/  MOV R44, R84 ;  /* 0x00000054002c7202 */ /* 0x000fe40000000f00 */
[----:B------:R-:W-:Y:S01]  /*0960*/  MOV R16, R16 ;  /* 0x0000001000107202 */ /* 0x000fe20000000f00 */
[----:B------:R-:W-:Y:S01]  /*0970*/  IMAD.X R15, RZ, RZ, R83, P0 ;  /* 0x000000ffff0f7224 */ /* 0x000fe200000e0653 */
[----:B------:R-:W-:Y:S02]  /*0980*/  IADD3 R24, P0, PT, R78, 0x4000, RZ ;  /* 0x000040004e187810 */ /* 0x000fe40007f1e0ff */
[----:B------:R-:W-:-:S02]  /*0990*/  MOV R17, R20 ;  /* 0x0000001400117202 */ /* 0x000fc40000000f00 */
[----:B------:R-:W2:Y:S01]  /*09a0*/  LDC.64 R20, c[0x0][0x388] ;  /* 0x0000e200ff147b82 */ /* 0x000ea20000000a00 */
[----:B------:R-:W-:Y:S01]  /*09b0*/  IMAD.X R25, RZ, RZ, R79, P0 ;  /* 0x000000ffff197224 */ /* 0x000fe200000e064f */
[----:B------:R-:W-:Y:S02]  /*09c0*/  MOV R13, R14 ;  /* 0x0000000e000d7202 */ /* 0x000fe40000000f00 */
[----:B------:R-:W-:Y:S01]  /*09d0*/  MOV R14, R22 ;  /* 0x00000016000e7202 */ /* 0x000fe20000000f00 */
[----:B------:R-:W-:Y:S01]  /*09e0*/  IMAD.IADD R23, R26, 0x1, R52 ;  /* 0x000000011a177824 */ /* 0x000fe200078e0234 */
[----:B------:R-:W-:Y:S02]  /*09f0*/  MOV R15, R24 ;  /* 0x00000018000f7202 */ /* 0x000fe40000000f00 */
[----:B------:R-:W-:Y:S01]  /*0a00*/  IADD3 R24, P0, PT, R78, 0xc000, RZ ;  /* 0x0000c0004e187810 */ /* 0x000fe20007f1e0ff */
[----:B------:R-:W-:Y:S01]  /*0a10*/  IMAD.WIDE R22, R23, 0x2, R28 ;  /* 0x0000000217167825 */ /* 0x000fe200078e021c */
[----:B------:R-:W-:-:S02]  /*0a20*/  MOV R42, R82 ;  /* 0x00000052002a7202 */ /* 0x000fc40000000f00 */
[----:B------:R-:W-:Y:S01]  /*0a30*/  MOV R41, R80 ;  /* 0x0000005000297202 */ /* 0x000fe20000000f00 */
[----:B------:R-:W-:Y:S01]  /*0a40*/  IMAD.X R25, RZ, RZ, R79, P0 ;  /* 0x000000ffff197224 */ /* 0x000fe200000e064f */
[----:B------:R-:W-:Y:S01]  /*0a50*/  MOV R40, R78 ;  /* 0x0000004e00287202 */ /* 0x000fe20000000f00 */
[----:B------:R-:W-:Y:S01]  /*0a60*/  IMAD.WIDE R28, R27, 0x2, R28 ;  /* 0x000000021b1c7825 */ /* 0x000fe200078e021c */
[----:B------:R-:W-:Y:S01]  /*0a70*/  @!PT LDS RZ, [RZ] ;  /* 0x00000000fffff984 */ /* 0x000fe20000000800 */
[----:B------:R-:W-:Y:S01]  /*0a80*/  @!PT LDS RZ, [RZ] ;  /* 0x00000000fffff984 */ /* 0x000fe20000000800 */
[----:B------:R-:W-:Y:S01]  /*0a90*/  @!PT LDS RZ, [RZ] ;  /* 0x00000000fffff984 */ /* 0x000fe20000000800 */
[----:B-1----:R1:W-:Y:S02]  /*0aa0*/  LDGSTS.E.BYPASS.128 [R44], desc[UR10][R22.64] ;  /* 0x00000000162c7fae */ /* 0x0023e4000b98180a */
[----:B------:R-:W-:Y:S01]  /*0ab0*/  MOV R18, R24 ;  /* 0x0000001800127202 */ /* 0x000fe20000000f00 */
[C---:B------:R-:W-:Y:S01]  /*0ac0*/  IMAD.IADD R27, R26.reuse, 0x1, R48 ;  /* 0x000000011a1b7824 */ /* 0x040fe200078e0230 */
[----:B------:R-:W-:Y:S01]  /*0ad0*/  LDGSTS.E.BYPASS.128 [R42], desc[UR10][R32.64] ;  /* 0x00000000202a7fae */ /* 0x000fe2000b98180a */
[----:B------:R-:W-:Y:S02]  /*0ae0*/  IMAD.IADD R25, R26, 0x1, R47 ;  /* 0x000000011a197824 */ /* 0x000fe400078e022f */
[--C-:B--2---:R-:W-:Y:S01]  /*0af0*/  IMAD.WIDE R26, R27, 0x2, R20.reuse ;  /* 0x000000021b1a7825 */ /* 0x104fe200078e0214 */
[----:B------:R2:W-:Y:S03]  /*0b00*/  LDGSTS.E.BYPASS.128 [R41], desc[UR10][R30.64] ;  /* 0x000000001e297fae */ /* 0x0005e6000b98180a */
[--C-:B------:R-:W-:Y:S01]  /*0b10*/  IMAD.WIDE R24, R25, 0x2, R20.reuse ;  /* 0x0000000219187825 */ /* 0x100fe200078e0214 */
[----:B------:R3:W-:Y:S03]  /*0b20*/  LDGSTS.E.BYPASS.128 [R40], desc[UR10][R28.64] ;  /* 0x000000001c287fae */ /* 0x0007e6000b98180a */
[--C-:B-1----:R-:W-:Y:S01]  /*0b30*/  IMAD.WIDE R22, R35, 0x2, R20.reuse ;  /* 0x0000000223167825 */ /* 0x102fe200078e0214 */
[----:B------:R1:W-:Y:S03]  /*0b40*/  LDGSTS.E.BYPASS.128 [R39], desc[UR10][R26.64] ;  /* 0x000000001a277fae */ /* 0x0003e6000b98180a */
[----:B------:R-:W-:Y:S01]  /*0b50*/  IMAD.WIDE R20, R43, 0x2, R20 ;  /* 0x000000022b147825 */ /* 0x000fe200078e0214 */
[----:B------:R4:W-:Y:S01]  /*0b60*/  LDGSTS.E.BYPASS.128 [R38], desc[UR10][R24.64] ;  /* 0x0000000018267fae */ /* 0x0009e2000b98180a */
[----:B--2---:R-:W-:-:S02]  /*0b70*/  CS2R R30, SRZ ;  /* 0x00000000001e7805 */ /* 0x004fc4000001ff00 */
[----:B------:R-:W-:Y:S01]  /*0b80*/  IMAD.MOV.U32 R43, RZ, RZ, RZ ;  /* 0x000000ffff2b7224 */ /* 0x000fe200078e00ff */
[----:B------:R2:W-:Y:S01]  /*0b90*/  LDGSTS.E.BYPASS.128 [R37], desc[UR10][R22.64] ;  /* 0x0000000016257fae */ /* 0x0005e2000b98180a */
[----:B---3--:R-:W-:-:S03]  /*0ba0*/  CS2R R28, SRZ ;  /* 0x00000000001c7805 */ /* 0x008fc6000001ff00 */
[----:B------:R2:W-:Y:S01]  /*0bb0*/  LDGSTS.E.BYPASS.128 [R36], desc[UR10][R20.64] ;  /* 0x0000000014247fae */ /* 0x0005e2000b98180a */
[----:B-1----:R-:W-:-:S03]  /*0bc0*/  IMAD.MOV.U32 R26, RZ, RZ, RZ ;  /* 0x000000ffff1a7224 */ /* 0x002fc600078e00ff */
[----:B------:R-:W0:Y:S01]  /*0bd0*/  LDGDEPBAR ;  /* 0x00000000000079af */ /* 0x000e220000000000 */
[----:B----4-:R-:W-:-:S03]  /*0be0*/  CS2R R24, SRZ ;  /* 0x0000000000187805 */ /* 0x010fc6000001ff00 */
[----:B------:R2:W-:Y:S04]  /*0bf0*/  LDGSTS.E.BYPASS.128 [R19], desc[UR10][R68.64+0x40] ;  /* 0x0000004044137fae */ /* 0x0005e8000b98180a */
[----:B------:R2:W-:Y:S04]  /*0c00*/  LDGSTS.E.BYPASS.128 [R7], desc[UR10][R66.64+0x40] ;  /* 0x0000004042077fae */ /* 0x0005e8000b98180a */
[----:B------:R2:W-:Y:S04]  /*0c10*/  LDGSTS.E.BYPASS.128 [R8], desc[UR10][R64.64+0x40] ;  /* 0x0000004040087fae */ /* 0x0005e8000b98180a */
[----:B------:R2:W-:Y:S04]  /*0c20*/  LDGSTS.E.BYPASS.128 [R9], desc[UR10][R62.64+0x40] ;  /* 0x000000403e097fae */ /* 0x0005e8000b98180a */
[----:B------:R2:W-:Y:S04]  /*0c30*/  LDGSTS.E.BYPASS.128 [R4], desc[UR10][R60.64+0x40] ;  /* 0x000000403c047fae */ /* 0x0005e8000b98180a */
[----:B------:R2:W-:Y:S04]  /*0c40*/  LDGSTS.E.BYPASS.128 [R10], desc[UR10][R58.64+0x40] ;  /* 0x000000403a0a7fae */ /* 0x0005e8000b98180a */
[----:B------:R2:W-:Y:S04]  /*0c50*/  LDGSTS.E.BYPASS.128 [R11], desc[UR10][R56.64+0x40] ;  /* 0x00000040380b7fae */ /* 0x0005e8000b98180a */
[----:B------:R2:W-:Y:S04]  /*0c60*/  LDGSTS.E.BYPASS.128 [R12], desc[UR10][R54.64+0x40] ;  /* 0x00000040360c7fae */ /* 0x0005e8000b98180a */
[----:B------:R-:W0:Y:S04]  /*0c70*/  LDGDEPBAR ;  /* 0x00000000000079af */ /* 0x000e280000000000 */
        /* <DEDUP_REMOVED lines=8> */
[----:B------:R-:W0:Y:S01]  /*0d00*/  LDGDEPBAR ;  /* 0x00000000000079af */ /* 0x000e220000000000 */
[----:B------:R-:W-:Y:S05]  /*0d10*/  BRA.U !UP0, `(.L_x_0) ;  /* 0x00000029080c7547 */ /* 0x000fea000b800000 */
[----:B------:R-:W-:Y:S01]  /*0d20*/  IMAD.MOV.U32 R31, RZ, RZ, RZ ;  /* 0x000000ffff1f7224 */ /* 0x000fe200078e00ff */
[----:B------:R-:W-:-:S06]  /*0d30*/  UMOV UR4, URZ ;  /* 0x000000ff00047c82 */ /* 0x000fcc0008000000 */
.L_x_9:
[----:B------:R-:W2:Y:S01]  /*0d40*/  S2R R0, SR_TID.X ;  /* 0x0000000000007919 */ /* 0x000ea20000002100 */
[----:B------:R-:W1:Y:S01]  /*0d50*/  S2UR UR5, SR_CgaCtaId ;  /* 0x00000000000579c3 */ /* 0x000e620000008800 */
[----:B------:R-:W-:-:S04]  /*0d60*/  DEPBAR.LE SB0, 0x2 ;  /* 0x000080800000791a */ /* 0x000fc80000000000 */
[----:B------:R-:W3:Y:S01]  /*0d70*/  S2R R2, SR_TID.Z ;  /* 0x0000000000027919 */ /* 0x000ee20000002300 */
[----:B------:R-:W-:Y:S01]  /*0d80*/  UIADD3 UR8, UPT, UPT, UR4, 0x3, URZ ;  /* 0x0000000304087890 */ /* 0x000fe2000fffe0ff */
[----:B------:R-:W-:Y:S01]  /*0d90*/  UMOV UR6, 0x400 ;  /* 0x0000040000067882 */ /* 0x000fe20000000000 */
[----:B------:R-:W4:Y:S02]  /*0da0*/  S2R R3, SR_TID.Y ;  /* 0x0000000000037919 */ /* 0x000f240000002200 */
[----:B------:R-:W-:Y:S02]  /*0db0*/  UISETP.GE.AND UP1, UPT, UR8, UR7, UPT ;  /* 0x000000070800728c */ /* 0x000fe4000bf26270 */
[----:B------:R-:W-:Y:S02]  /*0dc0*/  UPLOP3.LUT UP0, UPT, UPT, UPT, UPT, 0x80, 0x8 ;  /* 0x000000000008789c */ /* 0x000fe40003f0f070 */
[----:B-1----:R-:W-:Y:S01]  /*0dd0*/  ULEA UR6, UR5, UR6, 0x18 ;  /* 0x0000000605067291 */ /* 0x002fe2000f8ec0ff */
[----:B--2---:R-:W-:Y:S01]  /*0de0*/  SHF.R.U32.HI R20, RZ, 0x2, R0 ;  /* 0x00000002ff147819 */ /* 0x004fe20000011600 */
[----:B------:R-:W-:-:S04]  /*0df0*/  IMAD.SHL.U32 R53, R0, 0x2, RZ ;  /* 0x0000000200357824 */ /* 0x000fc800078e00ff */
[----:B---3--:R-:W-:-:S04]  /*0e00*/  IMAD R21, R2, 0x40, R20 ;  /* 0x0000004002157824 */ /* 0x008fc800078e0214 */
[----:B------:R-:W-:Y:S02]  /*0e10*/  VIADD R22, R21, 0x30 ;  /* 0x0000003015167836 */ /* 0x000fe40000000000 */
[----:B----4-:R-:W-:Y:S02]  /*0e20*/  IMAD R27, R3, 0x40, R20 ;  /* 0x00000040031b7824 */ /* 0x010fe400078e0214 */
[C---:B------:R-:W-:Y:S02]  /*0e30*/  IMAD.SHL.U32 R20, R22.reuse, 0x10, RZ ;  /* 0x0000001016147824 */ /* 0x040fe400078e00ff */
[----:B------:R-:W-:Y:S02]  /*0e40*/  VIADD R21, R21, 0x38 ;  /* 0x0000003815157836 */ /* 0x000fe40000000000 */
[----:B------:R-:W-:Y:S01]  /*0e50*/  IMAD.SHL.U32 R35, R22, 0x20, RZ ;  /* 0x0000002016237824 */ /* 0x000fe200078e00ff */
[----:B------:R-:W-:Y:S01]  /*0e60*/  LOP3.LUT R20, R20, 0xf0, RZ, 0xc0, !PT ;  /* 0x000000f014147812 */ /* 0x000fe200078ec0ff */
[----:B------:R-:W-:-:S02]  /*0e70*/  IMAD.SHL.U32 R23, R21, 0x10, RZ ;  /* 0x0000001015177824 */ /* 0x000fc400078e00ff */
[----:B------:R-:W-:Y:S01]  /*0e80*/  IMAD.SHL.U32 R34, R21, 0x20, RZ ;  /* 0x0000002015227824 */ /* 0x000fe200078e00ff */
[----:B------:R-:W-:Y:S01]  /*0e90*/  LOP3.LUT R35, R20, 0x7fe00, R35, 0xf8, !PT ;  /* 0x0007fe0014237812 */ /* 0x000fe200078ef823 */
[----:B------:R-:W-:Y:S01]  /*0ea0*/  VIADD R21, R27, 0x30 ;  /* 0x000000301b157836 */ /* 0x000fe20000000000 */
[----:B------:R-:W-:Y:S01]  /*0eb0*/  LOP3.LUT R23, R23, 0xf0, RZ, 0xc0, !PT ;  /* 0x000000f017177812 */ /* 0x000fe200078ec0ff */
[----:B------:R-:W-:Y:S02]  /*0ec0*/  VIADD R27, R27, 0x38 ;  /* 0x000000381b1b7836 */ /* 0x000fe40000000000 */
[----:B------:R-:W-:Y:S01]  /*0ed0*/  IMAD.SHL.U32 R20, R21, 0x10, RZ ;  /* 0x0000001015147824 */ /* 0x000fe200078e00ff */
[----:B------:R-:W-:Y:S01]  /*0ee0*/  LOP3.LUT R34, R23, 0x7fe00, R34, 0xf8, !PT ;  /* 0x0007fe0017227812 */ /* 0x000fe200078ef822 */
[----:B------:R-:W-:Y:S02]  /*0ef0*/  IMAD.SHL.U32 R33, R21, 0x20, RZ ;  /* 0x0000002015217824 */ /* 0x000fe400078e00ff */
[----:B------:R-:W-:Y:S01]  /*0f00*/  IMAD.SHL.U32 R32, R27, 0x20, RZ ;  /* 0x000000201b207824 */ /* 0x000fe200078e00ff */
[----:B------:R-:W-:-:S04]  /*0f10*/  LOP3.LUT R20, R20, 0xf0, RZ, 0xc0, !PT ;  /* 0x000000f014147812 */ /* 0x000fc800078ec0ff */
[----:B------:R-:W-:Y:S01]  /*0f20*/  LOP3.LUT R33, R20, 0x7ffe00, R33, 0xf8, !PT ;  /* 0x007ffe0014217812 */ /* 0x000fe200078ef821 */
[----:B------:R-:W-:-:S05]  /*0f30*/  IMAD.SHL.U32 R20, R27, 0x10, RZ ;  /* 0x000000101b147824 */ /* 0x000fca00078e00ff */
[----:B------:R-:W-:Y:S01]  /*0f40*/  LOP3.LUT R27, R20, 0xf0, RZ, 0xc0, !PT ;  /* 0x000000f0141b7812 */ /* 0x000fe200078ec0ff */
[----:B------:R-:W-:Y:S06]  /*0f50*/  BAR.SYNC.DEFER_BLOCKING 0x0 ;  /* 0x0000000000007b1d */ /* 0x000fec0000010000 */
[----:B------:R-:W-:Y:S05]  /*0f60*/  BRA.U UP1, `(.L_x_1) ;  /* 0x0000000101f07547 */ /* 0x000fea000b800000 */
[----:B------:R-:W1:Y:S01]  /*0f70*/  S2R R20, SR_TID.X ;  /* 0x0000000000147919 */ /* 0x000e620000002100 */
[----:B------:R-:W-:Y:S01]  /*0f80*/  IMAD.U32 R21, RZ, RZ, UR4 ;  /* 0x00000004ff157e24 */ /* 0x000fe2000f8e00ff */
[----:B------:R-:W2:Y:S01]  /*0f90*/  LDC.64 R72, c[0x0][0x380] ;  /* 0x0000e000ff487b82 */ /* 0x000ea20000000a00 */
[----:B------:R-:W-:-:S05]  /*0fa0*/  IADD3 R22, P1, PT, R82, 0x6000, RZ ;  /* 0x0000600052167810 */ /* 0x000fca0007f3e0ff */
[----:B------:R-:W-:-:S05]  /*0fb0*/  IMAD.X R23, RZ, RZ, R83, P1 ;  /* 0x000000ffff177224 */ /* 0x000fca00008e0653 */
[----:B------:R-:W-:Y:S02]  /*0fc0*/  MOV R91, R22 ;  /* 0x00000016005b7202 */ /* 0x000fe40000000f00 */
[----:B------:R-:W-:-:S05]  /*0fd0*/  IADD3 R22, P1, PT, R84, 0xe000, RZ ;  /* 0x0000e00054167810 */ /* 0x000fca0007f3e0ff */
[----:B------:R-:W-:Y:S02]  /*0fe0*/  IMAD.X R23, RZ, RZ, R85, P1 ;  /* 0x000000ffff177224 */ /* 0x000fe400008e0655 */
[----:B-1----:R-:W-:-:S05]  /*0ff0*/  IMAD.SHL.U32 R20, R20, 0x8, RZ ;  /* 0x0000000814147824 */ /* 0x002fca00078e00ff */
[----:B------:R-:W-:-:S05]  /*1000*/  LOP3.LUT R20, R20, 0x18, RZ, 0xc0, !PT ;  /* 0x0000001814147812 */ /* 0x000fca00078ec0ff */
[----:B------:R-:W-:Y:S01]  /*1010*/  IMAD R76, R21, 0x20, R20 ;  /* 0x00000020154c7824 */ /* 0x000fe200078e0214 */
[----:B------:R-:W-:-:S03]  /*1020*/  IADD3 R20, P0, PT, R84, 0x6000, RZ ;  /* 0x0000600054147810 */ /* 0x000fc60007f1e0ff */
[----:B------:R-:W-:Y:S02]  /*1030*/  VIADD R76, R76, 0x60 ;  /* 0x000000604c4c7836 */ /* 0x000fe40000000000 */
[----:B------:R-:W-:Y:S02]  /*1040*/  IMAD.X R21, RZ, RZ, R85, P0 ;  /* 0x000000ffff157224 */ /* 0x000fe400000e0655 */
[--C-:B------:R-:W-:Y:S02]  /*1050*/  IMAD.IADD R89, R52, 0x1, R76.reuse ;  /* 0x0000000134597824 */ /* 0x100fe400078e024c */
[----:B------:R-:W-:Y:S01]  /*1060*/  IMAD.IADD R87, R51, 0x1, R76 ;  /* 0x0000000133577824 */ /* 0x000fe200078e024c */
[----:B------:R-:W-:Y:S01]  /*1070*/  MOV R77, R20 ;  /* 0x00000014004d7202 */ /* 0x000fe20000000f00 */
[----:B--2---:R-:W-:Y:S01]  /*1080*/  IMAD.WIDE.U32 R88, R89, 0x2, R72 ;  /* 0x0000000259587825 */ /* 0x004fe200078e0048 */
[----:B------:R-:W-:-:S03]  /*1090*/  IADD3 R20, P0, PT, R80, 0x6000, RZ ;  /* 0x0000600050147810 */ /* 0x000fc60007f1e0ff */
[----:B------:R-:W-:Y:S01]  /*10a0*/  IMAD.WIDE.U32 R86, R87, 0x2, R72 ;  /* 0x0000000257567825 */ /* 0x000fe200078e0048 */
[----:B------:R-:W-:Y:S01]  /*10b0*/  @!PT LDS RZ, [RZ] ;  /* 0x00000000fffff984 */ /* 0x000fe20000000800 */
[----:B------:R-:W-:Y:S01]  /*10c0*/  @!PT LDS RZ, [RZ] ;  /* 0x00000000fffff984 */ /* 0x000fe20000000800 */
[----:B------:R-:W-:Y:S01]  /*10d0*/  @!PT LDS RZ, [RZ] ;  /* 0x00000000fffff984 */ /* 0x000fe20000000800 */
[----:B------:R1:W-:Y:S03]  /*10e0*/  LDGSTS.E.BYPASS.128 [R77], desc[UR10][R88.64] ;  /* 0x00000000584d7fae */ /* 0x0003e6000b98180a */
[----:B------:R-:W-:Y:S01]  /*10f0*/  IMAD.X R21, RZ, RZ, R81, P0 ;  /* 0x000000ffff157224 */ /* 0x000fe200000e0651 */
[----:B------:R-:W-:Y:S01]  /*1100*/  IADD3 R70, P0, PT, R78, 0x6000, RZ ;  /* 0x000060004e467810 */ /* 0x000fe20007f1e0ff */
[----:B------:R-:W-:Y:S01]  /*1110*/  IMAD.IADD R75, R50, 0x1, R76 ;  /* 0x00000001324b7824 */ /* 0x000fe200078e024c */
[----:B------:R2:W-:Y:S02]  /*1120*/  LDGSTS.E.BYPASS.128 [R91], desc[UR10][R86.64] ;  /* 0x00000000565b7fae */ /* 0x0005e4000b98180a */
[----:B------:R-:W-:Y:S01]  /*1130*/  MOV R93, R20 ;  /* 0x00000014005d7202 */ /* 0x000fe20000000f00 */
[----:B------:R-:W-:Y:S01]  /*1140*/  IMAD.X R71, RZ, RZ, R79, P0 ;  /* 0x000000ffff477224 */ /* 0x000fe200000e064f */
[----:B------:R-:W3:Y:S01]  /*1150*/  LDC.64 R20, c[0x0][0x388] ;  /* 0x0000e200ff147b82 */ /* 0x000ee20000000a00 */
[----:B------:R-:W-:-:S03]  /*1160*/  IMAD.WIDE.U32 R74, R75, 0x2, R72 ;  /* 0x000000024b4a7825 */ /* 0x000fc600078e0048 */
[----:B-1----:R-:W-:Y:S01]  /*1170*/  MOV R89, R70 ;  /* 0x0000004600597202 */ /* 0x002fe20000000f00 */
[----:B------:R-:W-:Y:S01]  /*1180*/  IMAD.IADD R77, R49, 0x1, R76 ;  /* 0x00000001314d7824 */ /* 0x000fe200078e024c */
[----:B------:R-:W-:Y:S01]  /*1190*/  IADD3 R70, P0, PT, R82, 0xe000, RZ ;  /* 0x0000e00052467810 */ /* 0x000fe20007f1e0ff */
[----:B------:R1:W-:Y:S01]  /*11a0*/  LDGSTS.E.BYPASS.128 [R93], desc[UR10][R74.64] ;  /* 0x000000004a5d7fae */ /* 0x0003e2000b98180a */
[----:B--2---:R-:W-:Y:S01]  /*11b0*/  MOV R91, R22 ;  /* 0x00000016005b7202 */ /* 0x004fe20000000f00 */
[----:B------:R-:W-:Y:S01]  /*11c0*/  IMAD.WIDE.U32 R72, R77, 0x2, R72 ;  /* 0x000000024d487825 */ /* 0x000fe200078e0048 */
[----:B------:R-:W-:-:S03]  /*11d0*/  IADD3 R22, P1, PT, R80, 0xe000, RZ ;  /* 0x0000e00050167810 */ /* 0x000fc60007f3e0ff */
[----:B------:R-:W-:Y:S01]  /*11e0*/  IMAD.X R71, RZ, RZ, R83, P0 ;  /* 0x000000ffff477224 */ /* 0x000fe200000e0653 */
[----:B------:R2:W-:Y:S01]  /*11f0*/  LDGSTS.E.BYPASS.128 [R89], desc[UR10][R72.64] ;  /* 0x0000000048597fae */ /* 0x0005e2000b98180a */
[----:B------:R-:W-:Y:S02]  /*1200*/  IMAD.X R23, RZ, RZ, R81, P1 ;  /* 0x000000ffff177224 */ /* 0x000fe400008e0651 */
[--C-:B------:R-:W-:Y:S01]  /*1210*/  IMAD.IADD R87, R46, 0x1, R76.reuse ;  /* 0x000000012e577824 */ /* 0x100fe200078e024c */
[----:B------:R-:W-:Y:S01]  /*1220*/  MOV R77, R70 ;  /* 0x00000046004d7202 */ /* 0x000fe20000000f00 */
[--C-:B-1----:R-:W-:Y:S01]  /*1230*/  IMAD.IADD R75, R48, 0x1, R76.reuse ;  /* 0x00000001304b7824 */ /* 0x102fe200078e024c */
[----:B------:R-:W-:Y:S02]  /*1240*/  IADD3 R70, P0, PT, R78, 0xe000, RZ ;  /* 0x0000e0004e467810 */ /* 0x000fe40007f1e0ff */
[----:B------:R-:W-:Y:S01]  /*1250*/  MOV R93, R22 ;  /* 0x00000016005d7202 */ /* 0x000fe20000000f00 */
[----:B------:R-:W-:-:S02]  /*1260*/  IMAD.IADD R23, R47, 0x1, R76 ;  /* 0x000000012f177824 */ /* 0x000fc400078e024c */
[----:B------:R-:W-:Y:S02]  /*1270*/  IMAD.X R71, RZ, RZ, R79, P0 ;  /* 0x000000ffff477224 */ /* 0x000fe400000e064f */
[----:B--2---:R-:W-:Y:S02]  /*1280*/  IMAD.IADD R73, R45, 0x1, R76 ;  /* 0x000000012d497824 */ /* 0x004fe400078e024c */
[----:B---3--:R-:W-:Y:S01]  /*1290*/  IMAD.WIDE.U32 R74, R75, 0x2, R20 ;  /* 0x000000024b4a7825 */ /* 0x008fe200078e0014 */
[----:B------:R-:W-:-:S03]  /*12a0*/  MOV R89, R70 ;  /* 0x0000004600597202 */ /* 0x000fc60000000f00 */
[--C-:B------:R-:W-:Y:S01]  /*12b0*/  IMAD.WIDE.U32 R70, R23, 0x2, R20.reuse ;  /* 0x0000000217467825 */ /* 0x100fe200078e0014 */
[----:B------:R1:W-:Y:S03]  /*12c0*/  LDGSTS.E.BYPASS.128 [R91], desc[UR10][R74.64] ;  /* 0x000000004a5b7fae */ /* 0x0003e6000b98180a */
[--C-:B------:R-:W-:Y:S01]  /*12d0*/  IMAD.WIDE.U32 R22, R87, 0x2, R20.reuse ;  /* 0x0000000257167825 */ /* 0x100fe200078e0014 */
[----:B------:R1:W-:Y:S03]  /*12e0*/  LDGSTS.E.BYPASS.128 [R77], desc[UR10][R70.64] ;  /* 0x00000000464d7fae */ /* 0x0003e6000b98180a */
[----:B------:R-:W-:Y:S01]  /*12f0*/  IMAD.WIDE.U32 R20, R73, 0x2, R20 ;  /* 0x0000000249147825 */ /* 0x000fe200078e0014 */
[----:B------:R1:W-:Y:S04]  /*1300*/  LDGSTS.E.BYPASS.128 [R93], desc[UR10][R22.64] ;  /* 0x00000000165d7fae */ /* 0x0003e8000b98180a */
[----:B------:R1:W-:Y:S04]  /*1310*/  LDGSTS.E.BYPASS.128 [R89], desc[UR10][R20.64] ;  /* 0x0000000014597fae */ /* 0x0003e8000b98180a */
[----:B------:R-:W0:Y:S02]  /*1320*/  LDGDEPBAR ;  /* 0x00000000000079af */ /* 0x000e240000000000 */
.L_x_1:
[----:B------:R-:W-:Y:S01]  /*1330*/  LOP3.LUT R32, R27, 0x7ffe00, R32, 0xf8, !PT ;  /* 0x007ffe001b207812 */ /* 0x000fe200078ef820 */
[----:B------:R-:W-:Y:S01]  /*1340*/  UMOV UR5, URZ ;  /* 0x000000ff00057c82 */ /* 0x000fe20008000000 */
[----:B------:R-:W-:-:S07]  /*1350*/  LOP3.LUT R53, R53, 0x6, RZ, 0xc0, !PT ;  /* 0x0000000635357812 */ /* 0x000fce00078ec0ff */
.L_x_2:
[----:B-1----:R-:W-:Y:S01]  /*1360*/  VIADD R20, R53, UR5 ;  /* 0x0000000535147c36 */ /* 0x002fe20008000000 */
[----:B------:R-:W-:Y:S02]  /*1370*/  UPLOP3.LUT UP1, UPT, UPT, UPT, UP0, 0x80, 0x8 ;  /* 0x000000000008789c */ /* 0x000fe40003f2f000 */
[----:B------:R-:W-:Y:S01]  /*1380*/  UPLOP3.LUT UP0, UPT, UPT, UPT, UPT, 0x40, 0x4 ;  /* 0x000000000004789c */ /* 0x000fe20003f0e870 */
[C---:B------:R-:W-:Y:S01]  /*1390*/  IMAD.SHL.U32 R21, R20.reuse, 0x10, RZ ;  /* 0x0000001014157824 */ /* 0x040fe200078e00ff */
[----:B------:R-:W-:Y:S01]  /*13a0*/  UMOV UR5, 0x10 ;  /* 0x0000001000057882 */ /* 0x000fe20000000000 */
[----:B------:R-:W-:-:S03]  /*13b0*/  VIADD R20, R20, 0x8 ;  /* 0x0000000814147836 */ /* 0x000fc60000000000 */
[----:B------:R-:W-:Y:S02]  /*13c0*/  LOP3.LUT R22, R21, 0x100, RZ, 0xc0, !PT ;  /* 0x0000010015167812 */ /* 0x000fe400078ec0ff */
[----:B------:R-:W-:Y:S02]  /*13d0*/  LOP3.LUT R76, R33, 0xe, R20, 0xf8, !PT ;  /* 0x0000000e214c7812 */ /* 0x000fe400078ef814 */
[C-C-:B------:R-:W-:Y:S02]  /*13e0*/  LOP3.LUT R27, R22.reuse, R33, R53.reuse, 0xfe, !PT ;  /* 0x00000021161b7212 */ /* 0x140fe400078efe35 */
[C-C-:B------:R-:W-:Y:S02]  /*13f0*/  LOP3.LUT R23, R22.reuse, R34, R53.reuse, 0xfe, !PT ;  /* 0x0000002216177212 */ /* 0x140fe400078efe35 */
[----:B------:R-:W-:Y:S02]  /*1400*/  LOP3.LUT R21, R22, R35, R53, 0xfe, !PT ;  /* 0x0000002316157212 */ /* 0x000fe400078efe35 */
[----:B------:R-:W-:Y:S01]  /*1410*/  LEA R73, R27, UR6, 0x1 ;  /* 0x000000061b497c11 */ /* 0x000fe2000f8e08ff */
[----:B------:R-:W-:Y:S01]  /*1420*/  IMAD.SHL.U32 R27, R20, 0x10, RZ ;  /* 0x00000010141b7824 */ /* 0x000fe200078e00ff */
[----:B------:R-:W-:-:S02]  /*1430*/  LEA R23, R23, UR6, 0x1 ;  /* 0x0000000617177c11 */ /* 0x000fc4000f8e08ff */
[----:B------:R-:W-:Y:S02]  /*1440*/  LEA R21, R21, UR6, 0x1 ;  /* 0x0000000615157c11 */ /* 0x000fe4000f8e08ff */
[----:B------:R-:W-:Y:S01]  /*1450*/  LOP3.LUT R70, R22, R32, R53, 0xfe, !PT ;  /* 0x0000002016467212 */ /* 0x000fe200078efe35 */
[----:B------:R-:W-:Y:S01]  /*1460*/  LDS R73, [R73+0x8000] ;  /* 0x0080000049497984 */ /* 0x000fe20000000800 */
[----:B------:R-:W-:Y:S02]  /*1470*/  LOP3.LUT R27, R27, 0x100, RZ, 0xc0, !PT ;  /* 0x000001001b1b7812 */ /* 0x000fe400078ec0ff */
[----:B------:R-:W-:Y:S01]  /*1480*/  LEA R72, R70, UR6, 0x1 ;  /* 0x0000000646487c11 */ /* 0x000fe2000f8e08ff */
[----:B------:R1:W-:Y:S01]  /*1490*/  LDS R22, [R21] ;  /* 0x0000000015167984 */ /* 0x0003e20000000800 */
[--C-:B------:R-:W-:Y:S02]  /*14a0*/  LOP3.LUT R70, R35, 0xe, R20.reuse, 0xf8, !PT ;  /* 0x0000000e23467812 */ /* 0x100fe400078ef814 */
[----:B------:R-:W-:Y:S01]  /*14b0*/  LOP3.LUT R74, R34, 0xe, R20, 0xf8, !PT ;  /* 0x0000000e224a7812 */ /* 0x000fe200078ef814 */
[----:B------:R-:W2:Y:S01]  /*14c0*/  LDS R23, [R23] ;  /* 0x0000000017177984 */ /* 0x000ea20000000800 */
[----:B------:R-:W-:-:S02]  /*14d0*/  LOP3.LUT R76, R76, R27, RZ, 0xfc, !PT ;  /* 0x0000001b4c4c7212 */ /* 0x000fc400078efcff */
[-C--:B------:R-:W-:Y:S01]  /*14e0*/  LOP3.LUT R70, R70, R27.reuse, RZ, 0xfc, !PT ;  /* 0x0000001b46467212 */ /* 0x080fe200078efcff */
[----:B------:R-:W3:Y:S01]  /*14f0*/  LDS R72, [R72+0x8000] ;  /* 0x0080000048487984 */ /* 0x000ee20000000800 */
[----:B------:R-:W-:Y:S02]  /*1500*/  LOP3.LUT R74, R74, R27, RZ, 0xfc, !PT ;  /* 0x0000001b4a4a7212 */ /* 0x000fe400078efcff */
[----:B------:R-:W-:Y:S02]  /*1510*/  LOP3.LUT R86, R32, 0xe, R20, 0xf8, !PT ;  /* 0x0000000e20567812 */ /* 0x000fe400078ef814 */
[----:B------:R-:W-:Y:S02]  /*1520*/  LEA R71, R76, UR6, 0x1 ;  /* 0x000000064c477c11 */ /* 0x000fe4000f8e08ff */
[----:B------:R-:W-:Y:S02]  /*1530*/  LEA R20, R70, UR6, 0x1 ;  /* 0x0000000646147c11 */ /* 0x000fe4000f8e08ff */
[----:B-1----:R-:W-:-:S02]  /*1540*/  LEA R21, R74, UR6, 0x1 ;  /* 0x000000064a157c11 */ /* 0x002fc4000f8e08ff */
[----:B------:R-:W-:Y:S01]  /*1550*/  LOP3.LUT R86, R86, R27, RZ, 0xfc, !PT ;  /* 0x0000001b56567212 */ /* 0x000fe200078efcff */
[----:B------:R-:W-:Y:S01]  /*1560*/  LDS R71, [R71+0x8000] ;  /* 0x0080000047477984 */ /* 0x000fe20000000800 */
[----:B------:R-:W-:Y:S02]  /*1570*/  IMAD.MOV.U32 R27, RZ, RZ, R43 ;  /* 0x000000ffff1b7224 */ /* 0x000fe400078e002b */
[----:B------:R-:W-:Y:S01]  /*1580*/  LEA R70, R86, UR6, 0x1 ;  /* 0x0000000656467c11 */ /* 0x000fe2000f8e08ff */
[----:B------:R-:W-:Y:S04]  /*1590*/  LDS R20, [R20] ;  /* 0x0000000014147984 */ /* 0x000fe80000000800 */
[----:B------:R-:W1:Y:S04]  /*15a0*/  LDS R21, [R21] ;  /* 0x0000000015157984 */ /* 0x000e680000000800 */
[----:B------:R-:W4:Y:S01]  /*15b0*/  LDS R70, [R70+0x8000] ;  /* 0x0080000046467984 */ /* 0x000f220000000800 */
[C---:B--2---:R-:W-:Y:S08]  /*15c0*/  HMMA.1688.F32 R24, R22.reuse, R73, R24 ;  /* 0x000000491618723c */ /* 0x044ff00000001018 */
[----:B---3--:R-:W-:-:S12]  /*15d0*/  HMMA.1688.F32 R28, R22, R72, R28 ;  /* 0x00000048161c723c */ /* 0x008fd8000000101c */
[C---:B-1----:R-:W-:Y:S08]  /*15e0*/  HMMA.1688.F32 R24, R20.reuse, R71, R24 ;  /* 0x000000471418723c */ /* 0x042ff00000001018 */
[----:B----4-:R-:W-:-:S12]  /*15f0*/  HMMA.1688.F32 R28, R20, R70, R28 ;  /* 0x00000046141c723c */ /* 0x010fd8000000101c */
[C---:B------:R-:W-:Y:S08]  /*1600*/  HMMA.1688.F32 R24, R22.reuse, R73, R24 ;  /* 0x000000491618723c */ /* 0x040ff00000001018 */
[----:B------:R-:W-:-:S12]  /*1610*/  HMMA.1688.F32 R28, R22, R72, R28 ;  /* 0x00000048161c723c */ /* 0x000fd8000000101c */
        /* <DEDUP_REMOVED lines=57> */
[----:B------:R-:W-:Y:S11]  /*19b0*/  HMMA.1688.F32 R28, R20, R70, R28 ;  /* 0x00000046141c723c */ /* 0x000ff6000000101c */
[----:B------:R-:W-:Y:S01]  /*19c0*/  IMAD.MOV.U32 R43, RZ, RZ, R27 ;  /* 0x000000ffff2b7224 */ /* 0x000fe200078e001b */
[----:B------:R-:W-:Y:S08]  /*19d0*/  BRA.U UP1, `(.L_x_2) ;  /* 0xfffffff901607547 */ /* 0x000ff0000b83ffff */
[----:B------:R-:W-:-:S04]  /*19e0*/  DEPBAR.LE SB0, 0x2 ;  /* 0x000080800000791a */ /* 0x000fc80000000000 */
[----:B------:R-:W-:Y:S02]  /*19f0*/  UIADD3 UR8, UPT, UPT, UR4, 0x4, URZ ;  /* 0x0000000404087890 */ /* 0x000fe4000fffe0ff */
[----:B------:R-:W-:Y:S02]  /*1a00*/  UPLOP3.LUT UP0, UPT, UPT, UPT, UPT, 0x80, 0x8 ;  /* 0x000000000008789c */ /* 0x000fe40003f0f070 */
[----:B------:R-:W-:Y:S01]  /*1a10*/  UISETP.GE.AND UP1, UPT, UR8, UR7, UPT ;  /* 0x000000070800728c */ /* 0x000fe2000bf26270 */
[----:B------:R-:W-:Y:S08]  /*1a20*/  BAR.SYNC.DEFER_BLOCKING 0x0 ;  /* 0x0000000000007b1d */ /* 0x000ff00000010000 */
[----:B------:R-:W-:Y:S05]  /*1a30*/  BRA.U UP1, `(.L_x_3) ;  /* 0x0000000101887547 */ /* 0x000fea000b800000 */
[----:B------:R-:W-:Y:S01]  /*1a40*/  IMAD.SHL.U32 R20, R0, 0x8, RZ ;  /* 0x0000000800147824 */ /* 0x000fe200078e00ff */
[----:B------:R-:W1:Y:S01]  /*1a50*/  LDC.64 R22, c[0x0][0x380] ;  /* 0x0000e000ff167b82 */ /* 0x000e620000000a00 */
[----:B------:R-:W-:-:S03]  /*1a60*/  IMAD.U32 R70, RZ, RZ, UR8 ;  /* 0x00000008ff467e24 */ /* 0x000fc6000f8e00ff */
[----:B------:R-:W-:-:S04]  /*1a70*/  LOP3.LUT R27, R20, 0x18, RZ, 0xc0, !PT ;  /* 0x00000018141b7812 */ /* 0x000fc800078ec0ff */
[----:B------:R-:W2:Y:S01]  /*1a80*/  LDC.64 R20, c[0x0][0x388] ;  /* 0x0000e200ff147b82 */ /* 0x000ea20000000a00 */
[----:B------:R-:W-:-:S04]  /*1a90*/  IMAD R27, R70, 0x20, R27 ;  /* 0x00000020461b7824 */ /* 0x000fc800078e021b */
[--C-:B------:R-:W-:Y:S02]  /*1aa0*/  IMAD.IADD R75, R52, 0x1, R27.reuse ;  /* 0x00000001344b7824 */ /* 0x100fe400078e021b */
[--C-:B------:R-:W-:Y:S02]  /*1ab0*/  IMAD.IADD R73, R51, 0x1, R27.reuse ;  /* 0x0000000133497824 */ /* 0x100fe400078e021b */
[--C-:B------:R-:W-:Y:S02]  /*1ac0*/  IMAD.IADD R71, R50, 0x1, R27.reuse ;  /* 0x0000000132477824 */ /* 0x100fe400078e021b */
[--C-:B------:R-:W-:Y:S02]  /*1ad0*/  IMAD.IADD R77, R49, 0x1, R27.reuse ;  /* 0x00000001314d7824 */ /* 0x100fe400078e021b */
[--C-:B------:R-:W-:Y:S02]  /*1ae0*/  IMAD.IADD R89, R48, 0x1, R27.reuse ;  /* 0x0000000130597824 */ /* 0x100fe400078e021b */
[----:B------:R-:W-:-:S02]  /*1af0*/  IMAD.IADD R87, R47, 0x1, R27 ;  /* 0x000000012f577824 */ /* 0x000fc400078e021b */
[----:B-1----:R-:W-:-:S04]  /*1b00*/  IMAD.WIDE.U32 R74, R75, 0x2, R22 ;  /* 0x000000024b4a7825 */ /* 0x002fc800078e0016 */
[--C-:B------:R-:W-:Y:S01]  /*1b10*/  IMAD.WIDE.U32 R72, R73, 0x2, R22.reuse ;  /* 0x0000000249487825 */ /* 0x100fe200078e0016 */
[----:B------:R-:W-:Y:S01]  /*1b20*/  @!PT LDS RZ, [RZ] ;  /* 0x00000000fffff984 */ /* 0x000fe20000000800 */
[----:B------:R-:W-:Y:S01]  /*1b30*/  @!PT LDS RZ, [RZ] ;  /* 0x00000000fffff984 */ /* 0x000fe20000000800 */
[----:B------:R-:W-:Y:S01]  /*1b40*/  @!PT LDS RZ, [RZ] ;  /* 0x00000000fffff984 */ /* 0x000fe20000000800 */
[----:B------:R1:W-:Y:S03]  /*1b50*/  LDGSTS.E.BYPASS.128 [R44], desc[UR10][R74.64] ;  /* 0x000000004a2c7fae */ /* 0x0003e6000b98180a */
[--C-:B------:R-:W-:Y:S01]  /*1b60*/  IMAD.WIDE.U32 R70, R71, 0x2, R22.reuse ;  /* 0x0000000247467825 */ /* 0x100fe200078e0016 */
[----:B------:R1:W-:Y:S03]  /*1b70*/  LDGSTS.E.BYPASS.128 [R42], desc[UR10][R72.64] ;  /* 0x00000000482a7fae */ /* 0x0003e6000b98180a */
[----:B------:R-:W-:Y:S01]  /*1b80*/  IMAD.WIDE.U32 R22, R77, 0x2, R22 ;  /* 0x000000024d167825 */ /* 0x000fe200078e0016 */
[----:B------:R1:W-:Y:S03]  /*1b90*/  LDGSTS.E.BYPASS.128 [R41], desc[UR10][R70.64] ;  /* 0x0000000046297fae */ /* 0x0003e6000b98180a */
[--C-:B------:R-:W-:Y:S01]  /*1ba0*/  IMAD.IADD R77, R46, 0x1, R27.reuse ;  /* 0x000000012e4d7824 */ /* 0x100fe200078e021b */
[----:B------:R1:W-:Y:S01]  /*1bb0*/  LDGSTS.E.BYPASS.128 [R40], desc[UR10][R22.64] ;  /* 0x0000000016287fae */ /* 0x0003e2000b98180a */
[----:B------:R-:W-:-:S02]  /*1bc0*/  IMAD.IADD R27, R45, 0x1, R27 ;  /* 0x000000012d1b7824 */ /* 0x000fc400078e021b */
[----:B--2---:R-:W-:-:S04]  /*1bd0*/  IMAD.WIDE.U32 R88, R89, 0x2, R20 ;  /* 0x0000000259587825 */ /* 0x004fc800078e0014 */
        /* <DEDUP_REMOVED lines=8> */
.L_x_3:
[----:B------:R-:W-:-:S05]  /*1c60*/  UMOV UR5, URZ ;  /* 0x000000ff00057c82 */ /* 0x000fca0008000000 */
.L_x_4:
        /* <DEDUP_REMOVED lines=11> */
[----:B------:R-:W-:-:S02]  /*1d20*/  LEA R73, R27, UR6, 0x1 ;  /* 0x000000061b497c11 */ /* 0x000fc4000f8e08ff */
[----:B------:R-:W-:Y:S02]  /*1d30*/  LEA R23, R23, UR6, 0x1 ;  /* 0x0000000617177c11 */ /* 0x000fe4000f8e08ff */
[----:B------:R-:W-:Y:S01]  /*1d40*/  LEA R71, R21, UR6, 0x1 ;  /* 0x0000000615477c11 */ /* 0x000fe2000f8e08ff */
[----:B------:R-:W-:Y:S01]  /*1d50*/  IMAD.SHL.U32 R21, R20, 0x10, RZ ;  /* 0x0000001014157824 */ /* 0x000fe200078e00ff */
[----:B------:R-:W-:Y:S01]  /*1d60*/  LOP3.LUT R27, R22, R32, R53, 0xfe, !PT ;  /* 0x00000020161b7212 */ /* 0x000fe200078efe35 */
[----:B------:R-:W-:Y:S01]  /*1d70*/  LDS R73, [R73+0xa000] ;  /* 0x00a0000049497984 */ /* 0x000fe20000000800 */
[----:B------:R-:W-:Y:S02]  /*1d80*/  LOP3.LUT R70, R35, 0xe, R20, 0xf8, !PT ;  /* 0x0000000e23467812 */ /* 0x000fe400078ef814 */
[----:B------:R-:W-:Y:S01]  /*1d90*/  LEA R72, R27, UR6, 0x1 ;  /* 0x000000061b487c11 */ /* 0x000fe2000f8e08ff */
[----:B------:R1:W-:Y:S01]  /*1da0*/  LDS R22, [R71+0x2000] ;  /* 0x0020000047167984 */ /* 0x0003e20000000800 */
[----:B------:R-:W-:-:S02]  /*1db0*/  LOP3.LUT R21, R21, 0x100, RZ, 0xc0, !PT ;  /* 0x0000010015157812 */ /* 0x000fc400078ec0ff */
[--C-:B------:R-:W-:Y:S01]  /*1dc0*/  LOP3.LUT R74, R34, 0xe, R20.reuse, 0xf8, !PT ;  /* 0x0000000e224a7812 */ /* 0x100fe200078ef814 */
[----:B------:R-:W2:Y:S01]  /*1dd0*/  LDS R23, [R23+0x2000] ;  /* 0x0020000017177984 */ /* 0x000ea20000000800 */
[-C--:B------:R-:W-:Y:S02]  /*1de0*/  LOP3.LUT R76, R76, R21.reuse, RZ, 0xfc, !PT ;  /* 0x000000154c4c7212 */ /* 0x080fe400078efcff */
[-C--:B------:R-:W-:Y:S01]  /*1df0*/  LOP3.LUT R70, R70, R21.reuse, RZ, 0xfc, !PT ;  /* 0x0000001546467212 */ /* 0x080fe200078efcff */
[----:B------:R-:W3:Y:S01]  /*1e00*/  LDS R72, [R72+0xa000] ;  /* 0x00a0000048487984 */ /* 0x000ee20000000800 */
[----:B------:R-:W-:Y:S02]  /*1e10*/  LOP3.LUT R74, R74, R21, RZ, 0xfc, !PT ;  /* 0x000000154a4a7212 */ /* 0x000fe400078efcff */
[----:B------:R-:W-:Y:S02]  /*1e20*/  LOP3.LUT R20, R32, 0xe, R20, 0xf8, !PT ;  /* 0x0000000e20147812 */ /* 0x000fe400078ef814 */
[----:B-1----:R-:W-:-:S02]  /*1e30*/  LEA R71, R76, UR6, 0x1 ;  /* 0x000000064c477c11 */ /* 0x002fc4000f8e08ff */
[----:B------:R-:W-:Y:S02]  /*1e40*/  LEA R75, R70, UR6, 0x1 ;  /* 0x00000006464b7c11 */ /* 0x000fe4000f8e08ff */
[----:B------:R-:W-:Y:S02]  /*1e50*/  LEA R74, R74, UR6, 0x1 ;  /* 0x000000064a4a7c11 */ /* 0x000fe4000f8e08ff */
[----:B------:R-:W-:Y:S01]  /*1e60*/  LOP3.LUT R27, R20, R21, RZ, 0xfc, !PT ;  /* 0x00000015141b7212 */ /* 0x000fe200078efcff */
[----:B------:R-:W-:Y:S03]  /*1e70*/  LDS R71, [R71+0xa000] ;  /* 0x00a0000047477984 */ /* 0x000fe60000000800 */
[----:B------:R-:W-:Y:S01]  /*1e80*/  LEA R70, R27, UR6, 0x1 ;  /* 0x000000061b467c11 */ /* 0x000fe2000f8e08ff */
[----:B------:R-:W-:Y:S01]  /*1e90*/  LDS R20, [R75+0x2000] ;  /* 0x002000004b147984 */ /* 0x000fe20000000800 */
[----:B------:R-:W-:-:S03]  /*1ea0*/  IMAD.MOV.U32 R27, RZ, RZ, R43 ;  /* 0x000000ffff1b7224 */ /* 0x000fc600078e002b */
[----:B------:R-:W1:Y:S04]  /*1eb0*/  LDS R21, [R74+0x2000] ;  /* 0x002000004a157984 */ /* 0x000e680000000800 */
        /* <DEDUP_REMOVED lines=76> */
[----:B------:R-:W-:-:S05]  /*2380*/  LOP3.LUT R20, R20, 0x18, RZ, 0xc0, !PT ;  /* 0x0000001814147812 */ /* 0x000fca00078ec0ff */
[----:B------:R-:W-:Y:S02]  /*2390*/  IMAD R27, R27, 0x20, R20 ;  /* 0x000000201b1b7824 */ /* 0x000fe400078e0214 */
[----:B------:R-:W2:Y:S02]  /*23a0*/  LDC.64 R20, c[0x0][0x388] ;  /* 0x0000e200ff147b82 */ /* 0x000ea40000000a00 */
[----:B------:R-:W-:-:S04]  /*23b0*/  VIADD R27, R27, 0xa0 ;  /* 0x000000a01b1b7836 */ /* 0x000fc80000000000 */
[--C-:B------:R-:W-:Y:S02]  /*23c0*/  IMAD.IADD R75, R52, 0x1, R27.reuse ;  /* 0x00000001344b7824 */ /* 0x100fe400078e021b */
[--C-:B------:R-:W-:Y:S02]  /*23d0*/  IMAD.IADD R73, R51, 0x1, R27.reuse ;  /* 0x0000000133497824 */ /* 0x100fe400078e021b */
[--C-:B------:R-:W-:Y:S02]  /*23e0*/  IMAD.IADD R71, R50, 0x1, R27.reuse ;  /* 0x0000000132477824 */ /* 0x100fe400078e021b */
[----:B------:R-:W-:Y:S02]  /*23f0*/  IMAD.IADD R77, R49, 0x1, R27 ;  /* 0x00000001314d7824 */ /* 0x000fe400078e021b */
[----:B-1----:R-:W-:-:S04]  /*2400*/  IMAD.WIDE.U32 R74, R75, 0x2, R22 ;  /* 0x000000024b4a7825 */ /* 0x002fc800078e0016 */
[--C-:B------:R-:W-:Y:S01]  /*2410*/  IMAD.WIDE.U32 R72, R73, 0x2, R22.reuse ;  /* 0x0000000249487825 */ /* 0x100fe200078e0016 */
[----:B------:R-:W-:Y:S01]  /*2420*/  @!PT LDS RZ, [RZ] ;  /* 0x00000000fffff984 */ /* 0x000fe20000000800 */
[----:B------:R-:W-:Y:S01]  /*2430*/  @!PT LDS RZ, [RZ] ;  /* 0x00000000fffff984 */ /* 0x000fe20000000800 */
[----:B------:R-:W-:Y:S01]  /*2440*/  @!PT LDS RZ, [RZ] ;  /* 0x00000000fffff984 */ /* 0x000fe20000000800 */
[----:B------:R1:W-:Y:S03]  /*2450*/  LDGSTS.E.BYPASS.128 [R19], desc[UR10][R74.64] ;  /* 0x000000004a137fae */ /* 0x0003e6000b98180a */
[----:B------:R-:W-:Y:S01]  /*2460*/  IMAD.WIDE.U32 R70, R71, 0x2, R22 ;  /* 0x0000000247467825 */ /* 0x000fe200078e0016 */
[----:B------:R1:W-:Y:S03]  /*2470*/  LDGSTS.E.BYPASS.128 [R7], desc[UR10][R72.64] ;  /* 0x0000000048077fae */ /* 0x0003e6000b98180a */
[----:B------:R-:W-:Y:S01]  /*2480*/  IMAD.IADD R89, R48, 0x1, R27 ;  /* 0x0000000130597824 */ /* 0x000fe200078e021b */
[----:B------:R1:W-:Y:S01]  /*2490*/  LDGSTS.E.BYPASS.128 [R8], desc[UR10][R70.64] ;  /* 0x0000000046087fae */ /* 0x0003e2000b98180a */
[----:B------:R-:W-:-:S04]  /*24a0*/  IMAD.WIDE.U32 R22, R77, 0x2, R22 ;  /* 0x000000024d167825 */ /* 0x000fc800078e0016 */
[--C-:B------:R-:W-:Y:S01]  /*24b0*/  IMAD.IADD R87, R47, 0x1, R27.reuse ;  /* 0x000000012f577824 */ /* 0x100fe200078e021b */
[----:B------:R1:W-:Y:S01]  /*24c0*/  LDGSTS.E.BYPASS.128 [R9], desc[UR10][R22.64] ;  /* 0x0000000016097fae */ /* 0x0003e2000b98180a */
[--C-:B------:R-:W-:Y:S02]  /*24d0*/  IMAD.IADD R77, R46, 0x1, R27.reuse ;  /* 0x000000012e4d7824 */ /* 0x100fe400078e021b */
[----:B------:R-:W-:Y:S02]  /*24e0*/  IMAD.IADD R27, R45, 0x1, R27 ;  /* 0x000000012d1b7824 */ /* 0x000fe400078e021b */
        /* <DEDUP_REMOVED lines=9> */
.L_x_5:
[----:B------:R-:W-:-:S05]  /*2580*/  UMOV UR5, URZ ;  /* 0x000000ff00057c82 */ /* 0x000fca0008000000 */
.L_x_6:
        /* <DEDUP_REMOVED lines=142> */
[----:B------:R1:W-:Y:S02]  /*2e70*/  LDGSTS.E.BYPASS.128 [R18], desc[UR10][R20.64] ;  /* 0x0000000014127fae */ /* 0x0003e4000b98180a */
.L_x_7:
[----:B------:R-:W-:-:S05]  /*2e80*/  UMOV UR4, URZ ;  /* 0x000000ff00047c82 */ /* 0x000fca0008000000 */
.L_x_8:
        /* <DEDUP_REMOVED lines=104> */
[----:B------:R-:W-:-:S04]  /*3510*/  UIADD3 UR4, UPT, UPT, UR7, -0x4, URZ ;  /* 0xfffffffc07047890 */ /* 0x000fc8000fffe0ff */
[----:B------:R-:W-:-:S03]  /*3520*/  UISETP.GE.AND UP0, UPT, UR8, UR4, UPT ;  /* 0x000000040800728c */ /* 0x000fc6000bf06270 */
[----:B------:R-:W-:-:S06]  /*3530*/  UMOV UR4, UR8 ;  /* 0x0000000800047c82 */ /* 0x000fcc0008000000 */
[----:B------:R-:W-:Y:S05]  /*3540*/  BRA.U !UP0, `(.L_x_9) ;  /* 0xffffffd508fc7547 */ /* 0x000fea000b83ffff */
.L_x_0:
[----:B------:R-:W1:Y:S01]  /*3550*/  LDCU UR4, c[0x0][0x3a0] ;  /* 0x00007400ff0477ac */ /* 0x000e620008000800 */
[----:B------:R-:W-:Y:S01]  /*3560*/  SHF.R.U32.HI R73, RZ, 0x2, R0 ;  /* 0x00000002ff497819 */ /* 0x000fe20000011600 */
[----:B------:R-:W-:-:S04]  /*3570*/  DEPBAR.LE SB0, 0x2 ;  /* 0x000080800000791a */ /* 0x000fc80000000000 */
[----:B------:R-:W-:Y:S02]  /*3580*/  IMAD R71, R2, 0x40, R73 ;  /* 0x0000004002477824 */ /* 0x000fe400078e0249 */
[----:B------:R-:W-:Y:S02]  /*3590*/  IMAD.SHL.U32 R53, R0, 0x2, RZ ;  /* 0x0000000200357824 */ /* 0x000fe400078e00ff */
[C---:B--2---:R-:W-:Y:S02]  /*35a0*/  VIADD R20, R71.reuse, 0x30 ;  /* 0x0000003047147836 */ /* 0x044fe40000000000 */
[----:B------:R-:W-:Y:S01]  /*35b0*/  VIADD R22, R71, 0x38 ;  /* 0x0000003847167836 */ /* 0x000fe20000000000 */
[----:B------:R-:W-:Y:S01]  /*35c0*/  LOP3.LUT R53, R53, 0x6, RZ, 0xc0, !PT ;  /* 0x0000000635357812 */ /* 0x000fe200078ec0ff */
[C---:B------:R-:W-:Y:S02]  /*35d0*/  IMAD.SHL.U32 R21, R20.reuse, 0x10, RZ ;  /* 0x0000001014157824 */ /* 0x040fe400078e00ff */
[----:B------:R-:W-:Y:S01]  /*35e0*/  IMAD.SHL.U32 R76, R20, 0x20, RZ ;  /* 0x00000020144c7824 */ /* 0x000fe200078e00ff */
[----:B-1----:R-:W-:-:S02]  /*35f0*/  USHF.R.S32.HI UR5, URZ, 0x1f, UR4 ;  /* 0x0000001fff057899 */ /* 0x002fc40008011404 */
[----:B------:R-:W-:Y:S01]  /*3600*/  LOP3.LUT R21, R21, 0xf0, RZ, 0xc0, !PT ;  /* 0x000000f015157812 */ /* 0x000fe200078ec0ff */
[----:B------:R-:W-:Y:S01]  /*3610*/  IMAD R20, R3, 0x40, R73 ;  /* 0x0000004003147824 */ /* 0x000fe200078e0249 */
[----:B------:R-:W-:Y:S02]  /*3620*/  ULEA.HI UR4, UR5, UR4, URZ, 0x7 ;  /* 0x0000000405047291 */ /* 0x000fe4000f8f38ff */
[----:B------:R-:W-:Y:S01]  /*3630*/  LOP3.LUT R76, R21, 0x7fe00, R76, 0xf8, !PT ;  /* 0x0007fe00154c7812 */ /* 0x000fe200078ef84c */
[----:B------:R-:W-:Y:S01]  /*3640*/  IMAD.SHL.U32 R23, R22, 0x10, RZ ;  /* 0x0000001016177824 */ /* 0x000fe200078e00ff */
[----:B------:R-:W-:Y:S01]  /*3650*/  USHF.R.S32.HI UR5, URZ, 0x7, UR4 ;  /* 0x00000007ff057899 */ /* 0x000fe20008011404 */
[C---:B------:R-:W-:Y:S02]  /*3660*/  VIADD R21, R20.reuse, 0x30 ;  /* 0x0000003014157836 */ /* 0x040fe40000000000 */
[----:B------:R-:W-:Y:S01]  /*3670*/  VIADD R20, R20, 0x38 ;  /* 0x0000003814147836 */ /* 0x000fe20000000000 */
[----:B------:R-:W-:Y:S01]  /*3680*/  USHF.L.U32 UR8, UR5, 0x2, URZ ;  /* 0x0000000205087899 */ /* 0x000fe200080006ff */
[----:B------:R-:W-:Y:S01]  /*3690*/  IMAD.SHL.U32 R74, R22, 0x20, RZ ;  /* 0x00000020164a7824 */ /* 0x000fe200078e00ff */
[----:B------:R-:W-:Y:S01]  /*36a0*/  LOP3.LUT R23, R23, 0xf0, RZ, 0xc0, !PT ;  /* 0x000000f017177812 */ /* 0x000fe200078ec0ff */
[C---:B------:R-:W-:Y:S01]  /*36b0*/  IMAD.SHL.U32 R72, R21.reuse, 0x20, RZ ;  /* 0x0000002015487824 */ /* 0x040fe200078e00ff */
[----:B------:R-:W-:Y:S01]  /*36c0*/  UISETP.GT.AND UP0, UPT, UR8, UR7, UPT ;  /* 0x000000070800728c */ /* 0x000fe2000bf04270 */
[----:B------:R-:W-:Y:S01]  /*36d0*/  IMAD.SHL.U32 R21, R21, 0x10, RZ ;  /* 0x0000001015157824 */ /* 0x000fe200078e00ff */
[----:B------:R-:W-:Y:S01]  /*36e0*/  LOP3.LUT R74, R23, 0x7fe00, R74, 0xf8, !PT ;  /* 0x0007fe00174a7812 */ /* 0x000fe200078ef84a */
[----:B------:R-:W-:-:S02]  /*36f0*/  IMAD.SHL.U32 R22, R20, 0x10, RZ ;  /* 0x0000001014167824 */ /* 0x000fc400078e00ff */
[----:B------:R-:W-:Y:S01]  /*3700*/  IMAD.SHL.U32 R70, R20, 0x20, RZ ;  /* 0x0000002014467824 */ /* 0x000fe200078e00ff */
[----:B------:R-:W-:Y:S02]  /*3710*/  LOP3.LUT R21, R21, 0xf0, RZ, 0xc0, !PT ;  /* 0x000000f015157812 */ /* 0x000fe400078ec0ff */
[----:B------:R-:W-:Y:S02]  /*3720*/  LOP3.LUT R23, R22, 0xf0, RZ, 0xc0, !PT ;  /* 0x000000f016177812 */ /* 0x000fe400078ec0ff */
[----:B------:R-:W-:Y:S02]  /*3730*/  LOP3.LUT R72, R21, 0x7ffe00, R72, 0xf8, !PT ;  /* 0x007ffe0015487812 */ /* 0x000fe400078ef848 */
[----:B------:R-:W-:Y:S01]  /*3740*/  LOP3.LUT R70, R23, 0x7ffe00, R70, 0xf8, !PT ;  /* 0x007ffe0017467812 */ /* 0x000fe200078ef846 */
[----:B------:R-:W-:Y:S06]  /*3750*/  BAR.SYNC.DEFER_BLOCKING 0x0 ;  /* 0x0000000000007b1d */ /* 0x000fec0000010000 */
[----:B------:R-:W-:Y:S05]  /*3760*/  BRA.U UP0, `(.L_x_10) ;  /* 0x0000000100ec7547 */ /* 0x000fea000b800000 */
[----:B------:R-:W-:Y:S01]  /*3770*/  IADD3 R32, P0, PT, R84, 0x6000, RZ ;  /* 0x0000600054207810 */ /* 0x000fe20007f1e0ff */
[----:B------:R-:W-:Y:S01]  /*3780*/  IMAD.U32 R77, RZ, RZ, UR5 ;  /* 0x00000005ff4d7e24 */ /* 0x000fe2000f8e00ff */
[----:B------:R-:W-:Y:S02]  /*3790*/  IADD3 R22, P1, PT, R82, 0x6000, RZ ;  /* 0x0000600052167810 */ /* 0x000fe40007f3e0ff */
[----:B------:R-:W-:Y:S01]  /*37a0*/  IADD3 R20, P2, PT, R84, 0xe000, RZ ;  /* 0x0000e00054147810 */ /* 0x000fe20007f5e0ff */
[----:B------:R-:W-:Y:S02]  /*37b0*/  IMAD.X R33, RZ, RZ, R85, P0 ;  /* 0x000000ffff217224 */ /* 0x000fe400000e0655 */
[----:B------:R-:W-:Y:S02]  /*37c0*/  IMAD.X R23, RZ, RZ, R83, P1 ;  /* 0x000000ffff177224 */ /* 0x000fe400008e0653 */
[----:B------:R-:W-:Y:S01]  /*37d0*/  IMAD.X R21, RZ, RZ, R85, P2 ;  /* 0x000000ffff157224 */ /* 0x000fe200010e0655 */
[----:B------:R-:W-:-:S02]  /*37e0*/  MOV R75, R32 ;  /* 0x00000020004b7202 */ /* 0x000fc40000000f00 */
[----:B------:R-:W-:Y:S01]  /*37f0*/  IADD3 R34, P2, PT, R82, 0xe000, RZ ;  /* 0x0000e00052227810 */ /* 0x000fe20007f5e0ff */
[----:B------:R-:W1:Y:S01]  /*3800*/  LDC.64 R32, c[0x0][0x380] ;  /* 0x0000e000ff207b82 */ /* 0x000e620000000a00 */
[----:B------:R-:W-:Y:S01]  /*3810*/  MOV R27, R22 ;  /* 0x00000016001b7202 */ /* 0x000fe20000000f00 */
[----:B------:R-:W-:Y:S01]  /*3820*/  IMAD.SHL.U32 R23, R0, 0x8, RZ ;  /* 0x0000000800177824 */ /* 0x000fe200078e00ff */
[----:B------:R-:W-:Y:S01]  /*3830*/  IADD3 R82, P1, PT, R78, 0x6000, RZ ;  /* 0x000060004e527810 */ /* 0x000fe20007f3e0ff */
[----:B------:R-:W-:Y:S01]  /*3840*/  IMAD.X R35, RZ, RZ, R83, P2 ;  /* 0x000000ffff237224 */ /* 0x000fe200010e0653 */
[----:B------:R-:W-:Y:S02]  /*3850*/  IADD3 R22, P0, PT, R80, 0x6000, RZ ;  /* 0x0000600050167810 */ /* 0x000fe40007f1e0ff */
[----:B------:R-:W-:Y:S01]  /*3860*/  LOP3.LUT R84, R23, 0x18, RZ, 0xc0, !PT ;  /* 0x0000001817547812 */ /* 0x000fe200078ec0ff */
[----:B------:R-:W-:Y:S02]  /*3870*/  IMAD.X R83, RZ, RZ, R79, P1 ;  /* 0x000000ffff537224 */ /* 0x000fe400008e064f */
[----:B------:R-:W-:-:S02]  /*3880*/  IMAD.X R23, RZ, RZ, R81, P0 ;  /* 0x000000ffff177224 */ /* 0x000fc400000e0651 */
[----:B------:R-:W-:Y:S01]  /*3890*/  IMAD R84, R77, 0x80, R84 ;  /* 0x000000804d547824 */ /* 0x000fe200078e0254 */
[----:B------:R-:W-:Y:S02]  /*38a0*/  MOV R82, R82 ;  /* 0x0000005200527202 */ /* 0x000fe40000000f00 */
[----:B------:R-:W-:Y:S02]  /*38b0*/  MOV R83, R20 ;  /* 0x0000001400537202 */ /* 0x000fe40000000f00 */
[----:B------:R-:W-:Y:S01]  /*38c0*/  MOV R77, R22 ;  /* 0x00000016004d7202 */ /* 0x000fe20000000f00 */
[----:B------:R-:W2:Y:S01]  /*38d0*/  LDC.64 R20, c[0x0][0x388] ;  /* 0x0000e200ff147b82 */ /* 0x000ea20000000a00 */
[----:B------:R-:W-:Y:S01]  /*38e0*/  IADD3 R22, P0, PT, R80, 0xe000, RZ ;  /* 0x0000e00050167810 */ /* 0x000fe20007f1e0ff */
[----:B------:R-:W-:-:S04]  /*38f0*/  VIADD R80, R84, 0xffffffe0 ;  /* 0xffffffe054507836 */ /* 0x000fc80000000000 */
[----:B------:R-:W-:Y:S01]  /*3900*/  IMAD.X R23, RZ, RZ, R81, P0 ;  /* 0x000000ffff177224 */ /* 0x000fe200000e0651 */
[----:B------:R-:W-:Y:S01]  /*3910*/  IADD3 R78, P0, PT, R78, 0xe000, RZ ;  /* 0x0000e0004e4e7810 */ /* 0x000fe20007f1e0ff */
[--C-:B------:R-:W-:Y:S01]  /*3920*/  IMAD.IADD R85, R52, 0x1, R80.reuse ;  /* 0x0000000134557824 */ /* 0x100fe200078e0250 */
[----:B------:R-:W-:Y:S01]  /*3930*/  MOV R81, R34 ;  /* 0x0000002200517202 */ /* 0x000fe20000000f00 */
[----:B------:R-:W-:Y:S02]  /*3940*/  IMAD.IADD R87, R50, 0x1, R80 ;  /* 0x0000000132577824 */ /* 0x000fe400078e0250 */
[----:B-1----:R-:W-:Y:S01]  /*3950*/  IMAD.WIDE R34, R85, 0x2, R32 ;  /* 0x0000000255227825 */ /* 0x002fe200078e0220 */
[----:B------:R-:W-:-:S03]  /*3960*/  MOV R85, R22 ;  /* 0x0000001600557202 */ /* 0x000fc60000000f00 */
[----:B------:R-:W-:Y:S01]  /*3970*/  IMAD.X R79, RZ, RZ, R79, P0 ;  /* 0x000000ffff4f7224 */ /* 0x000fe200000e064f */
[----:B------:R-:W-:Y:S01]  /*3980*/  @!PT LDS RZ, [RZ] ;  /* 0x00000000fffff984 */ /* 0x000fe20000000800 */
[----:B------:R-:W-:Y:S01]  /*3990*/  @!PT LDS RZ, [RZ] ;  /* 0x00000000fffff984 */ /* 0x000fe20000000800 */
[----:B------:R-:W-:Y:S01]  /*39a0*/  @!PT LDS RZ, [RZ] ;  /* 0x00000000fffff984 */ /* 0x000fe20000000800 */
[----:B------:R1:W-:Y:S01]  /*39b0*/  LDGSTS.E.BYPASS.128 [R75], desc[UR10][R34.64] ;  /* 0x00000000224b7fae */ /* 0x0003e2000b98180a */
[--C-:B------:R-:W-:Y:S02]  /*39c0*/  IMAD.IADD R23, R51, 0x1, R80.reuse ;  /* 0x0000000133177824 */ /* 0x100fe400078e0250 */
[----:B------:R-:W-:Y:S01]  /*39d0*/  IMAD.IADD R89, R49, 0x1, R80 ;  /* 0x0000000131597824 */ /* 0x000fe200078e0250 */
[----:B------:R-:W-:Y:S01]  /*39e0*/  MOV R91, R78 ;  /* 0x0000004e005b7202 */ /* 0x000fe20000000f00 */
[----:B------:R-:W-:-:S04]  /*39f0*/  IMAD.WIDE R22, R23, 0x2, R32 ;  /* 0x0000000217167825 */ /* 0x000fc800078e0220 */
[--C-:B------:R-:W-:Y:S01]  /*3a00*/  IMAD.WIDE R78, R87, 0x2, R32.reuse ;  /* 0x00000002574e7825 */ /* 0x100fe200078e0220 */
[----:B------:R3:W-:Y:S03]  /*3a10*/  LDGSTS.E.BYPASS.128 [R27], desc[UR10][R22.64] ;  /* 0x00000000161b7fae */ /* 0x0007e6000b98180a */
[----:B------:R-:W-:Y:S01]  /*3a20*/  IMAD.WIDE R32, R89, 0x2, R32 ;  /* 0x0000000259207825 */ /* 0x000fe200078e0220 */
[----:B------:R3:W-:Y:S03]  /*3a30*/  LDGSTS.E.BYPASS.128 [R77], desc[UR10][R78.64] ;  /* 0x000000004e4d7fae */ /* 0x0007e6000b98180a */
[--C-:B------:R-:W-:Y:S01]  /*3a40*/  IMAD.IADD R89, R48, 0x1, R80.reuse ;  /* 0x0000000130597824 */ /* 0x100fe200078e0250 */
[----:B------:R3:W-:Y:S01]  /*3a50*/  LDGSTS.E.BYPASS.128 [R82], desc[UR10][R32.64] ;  /* 0x0000000020527fae */ /* 0x0007e2000b98180a */
[----:B------:R-:W-:-:S02]  /*3a60*/  IMAD.IADD R87, R47, 0x1, R80 ;  /* 0x000000012f577824 */ /* 0x000fc400078e0250 */
[--C-:B------:R-:W-:Y:S02]  /*3a70*/  IMAD.IADD R93, R46, 0x1, R80.reuse ;  /* 0x000000012e5d7824 */ /* 0x100fe400078e0250 */
[----:B-1----:R-:W-:Y:S02]  /*3a80*/  IMAD.IADD R75, R45, 0x1, R80 ;  /* 0x000000012d4b7824 */ /* 0x002fe400078e0250 */
[----:B--2---:R-:W-:-:S04]  /*3a90*/  IMAD.WIDE R88, R89, 0x2, R20 ;  /* 0x0000000259587825 */ /* 0x004fc800078e0214 */
[--C-:B------:R-:W-:Y:S01]  /*3aa0*/  IMAD.WIDE R86, R87, 0x2, R20.reuse ;  /* 0x0000000257567825 */ /* 0x100fe200078e0214 */
[----:B------:R3:W-:Y:S03]  /*3ab0*/  LDGSTS.E.BYPASS.128 [R83], desc[UR10][R88.64] ;  /* 0x0000000058537fae */ /* 0x0007e6000b98180a */
[--C-:B------:R-:W-:Y:S01]  /*3ac0*/  IMAD.WIDE R34, R93, 0x2, R20.reuse ;  /* 0x000000025d227825 */ /* 0x100fe200078e0214 */
[----:B------:R3:W-:Y:S03]  /*3ad0*/  LDGSTS.E.BYPASS.128 [R81], desc[UR10][R86.64] ;  /* 0x0000000056517fae */ /* 0x0007e6000b98180a */
[----:B------:R-:W-:Y:S01]  /*3ae0*/  IMAD.WIDE R20, R75, 0x2, R20 ;  /* 0x000000024b147825 */ /* 0x000fe200078e0214 */
[----:B------:R3:W-:Y:S04]  /*3af0*/  LDGSTS.E.BYPASS.128 [R85], desc[UR10][R34.64] ;  /* 0x0000000022557fae */ /* 0x0007e8000b98180a */
[----:B------:R3:W-:Y:S04]  /*3b00*/  LDGSTS.E.BYPASS.128 [R91], desc[UR10][R20.64] ;  /* 0x00000000145b7fae */ /* 0x0007e8000b98180a */
[----:B------:R-:W0:Y:S02]  /*3b10*/  LDGDEPBAR ;  /* 0x00000000000079af */ /* 0x000e240000000000 */
.L_x_10:
[----:B---3--:R-:W-:Y:S01]  /*3b20*/  IMAD.MOV.U32 R23, RZ, RZ, R31 ;  /* 0x000000ffff177224 */ /* 0x008fe200078e001f */
[----:B------:R-:W-:Y:S01]  /*3b30*/  UPLOP3.LUT UP0, UPT, UPT, UPT, UPT, 0x80, 0x8 ;  /* 0x000000000008789c */ /* 0x000fe20003f0f070 */
[C---:B------:R-:W-:Y:S01]  /*3b40*/  IMAD.IADD R79, R53.reuse, 0x1, R76 ;  /* 0x00000001354f7824 */ /* 0x040fe200078e024c */
[----:B------:R-:W-:Y:S01]  /*3b50*/  UMOV UR4, URZ ;  /* 0x000000ff00047c82 */ /* 0x000fe20008000000 */
[C---:B------:R-:W-:Y:S02]  /*3b60*/  IMAD.IADD R78, R53.reuse, 0x1, R74 ;  /* 0x00000001354e7824 */ /* 0x040fe400078e024a */
[C---:B------:R-:W-:Y:S02]  /*3b70*/  IMAD.IADD R77, R53.reuse, 0x1, R72 ;  /* 0x00000001354d7824 */ /* 0x040fe400078e0248 */
[----:B------:R-:W-:-:S07]  /*3b80*/  IMAD.IADD R75, R53, 0x1, R70 ;  /* 0x00000001354b7824 */ /* 0x000fce00078e0246 */
.L_x_11:
[----:B------:R-:W-:Y:S01]  /*3b90*/  VIADD R20, R53, UR4 ;  /* 0x0000000435147c36 */ /* 0x000fe20008000000 */
[----:B------:R-:W-:Y:S02]  /*3ba0*/  UPLOP3.LUT UP1, UPT, UPT, UPT, UP0, 0x80, 0x8 ;  /* 0x000000000008789c */ /* 0x000fe40003f2f000 */
[----:B------:R-:W-:Y:S01]  /*3bb0*/  UPLOP3.LUT UP0, UPT, UPT, UPT, UPT, 0x40, 0x4 ;  /* 0x000000000004789c */ /* 0x000fe20003f0e870 */
[C---:B------:R-:W-:Y:S01]  /*3bc0*/  IMAD.SHL.U32 R21, R20.reuse, 0x10, RZ ;  /* 0x0000001014157824 */ /* 0x040fe200078e00ff */
[----:B------:R-:W-:Y:S01]  /*3bd0*/  UMOV UR4, 0x10 ;  /* 0x0000001000047882 */ /* 0x000fe20000000000 */
[----:B------:R-:W-:-:S03]  /*3be0*/  VIADD R20, R20, 0x8 ;  /* 0x0000000814147836 */ /* 0x000fc60000000000 */
[----:B------:R-:W-:-:S05]  /*3bf0*/  LOP3.LUT R22, R21, 0x100, RZ, 0xc0, !PT ;  /* 0x0000010015167812 */ /* 0x000fca00078ec0ff */
[C---:B------:R-:W-:Y:S02]  /*3c00*/  IMAD.IADD R31, R22.reuse, 0x1, R77 ;  /* 0x00000001161f7824 */ /* 0x040fe400078e024d */
[C---:B------:R-:W-:Y:S02]  /*3c10*/  IMAD.IADD R21, R22.reuse, 0x1, R79 ;  /* 0x0000000116157824 */ /* 0x040fe400078e024f */
[C---:B------:R-:W-:Y:S01]  /*3c20*/  IMAD.IADD R27, R22.reuse, 0x1, R78 ;  /* 0x00000001161b7824 */ /* 0x040fe200078e024e */
[----:B------:R-:W-:Y:S01]  /*3c30*/  LEA R31, R31, UR6, 0x1 ;  /* 0x000000061f1f7c11 */ /* 0x000fe2000f8e08ff */
[----:B------:R-:W-:Y:S01]  /*3c40*/  IMAD.IADD R22, R22, 0x1, R75 ;  /* 0x0000000116167824 */ /* 0x000fe200078e024b */
[----:B------:R-:W-:Y:S02]  /*3c50*/  LEA R21, R21, UR6, 0x1 ;  /* 0x0000000615157c11 */ /* 0x000fe4000f8e08ff */
[----:B------:R-:W-:Y:S01]  /*3c60*/  LEA R35, R27, UR6, 0x1 ;  /* 0x000000061b237c11 */ /* 0x000fe2000f8e08ff */
[----:B------:R-:W-:Y:S01]  /*3c70*/  LDS R82, [R31+0x8000] ;  /* 0x008000001f527984 */ /* 0x000fe20000000800 */
[----:B------:R-:W-:Y:S01]  /*3c80*/  LEA R81, R22, UR6, 0x1 ;  /* 0x0000000616517c11 */ /* 0x000fe2000f8e08ff */
[C---:B------:R-:W-:Y:S01]  /*3c90*/  IMAD.SHL.U32 R22, R20.reuse, 0x10, RZ ;  /* 0x0000001014167824 */ /* 0x040fe200078e00ff */
[----:B------:R-:W-:Y:S01]  /*3ca0*/  LOP3.LUT R20, R20, 0xe, RZ, 0xc0, !PT ;  /* 0x0000000e14147812 */ /* 0x000fe200078ec0ff */
[----:B------:R1:W-:Y:S03]  /*3cb0*/  LDS R34, [R21] ;  /* 0x0000000015227984 */ /* 0x0003e60000000800 */
[----:B------:R-:W-:Y:S01]  /*3cc0*/  LOP3.LUT R27, R22, 0x100, RZ, 0xc0, !PT ;  /* 0x00000100161b7812 */ /* 0x000fe200078ec0ff */
[----:B------:R-:W2:Y:S03]  /*3cd0*/  LDS R35, [R35] ;  /* 0x0000000023237984 */ /* 0x000ea60000000800 */
[C-C-:B------:R-:W-:Y:S01]  /*3ce0*/  IADD3 R32, PT, PT, R27.reuse, R72, R20.reuse ;  /* 0x000000481b207210 */ /* 0x140fe20007ffe014 */
[----:B------:R-:W3:Y:S01]  /*3cf0*/  LDS R81, [R81+0x8000] ;  /* 0x0080000051517984 */ /* 0x000ee20000000800 */
[C-C-:B------:R-:W-:Y:S01]  /*3d00*/  IADD3 R22, PT, PT, R27.reuse, R76, R20.reuse ;  /* 0x0000004c1b167210 */ /* 0x140fe20007ffe014 */
[----:B-1----:R-:W-:Y:S01]  /*3d10*/  IMAD.MOV.U32 R21, RZ, RZ, R29 ;  /* 0x000000ffff157224 */ /* 0x002fe200078e001d */
[----:B------:R-:W-:-:S02]  /*3d20*/  IADD3 R31, PT, PT, R27, R74, R20 ;  /* 0x0000004a1b1f7210 */ /* 0x000fc40007ffe014 */
[----:B------:R-:W-:Y:S01]  /*3d30*/  IADD3 R20, PT, PT, R27, R70, R20 ;  /* 0x000000461b147210 */ /* 0x000fe20007ffe014 */
[----:B------:R-:W-:Y:S01]  /*3d40*/  IMAD.MOV.U32 R27, RZ, RZ, R43 ;  /* 0x000000ffff1b7224 */ /* 0x000fe200078e002b */
[----:B------:R-:W-:Y:S02]  /*3d50*/  LEA R80, R32, UR6, 0x1 ;  /* 0x0000000620507c11 */ /* 0x000fe4000f8e08ff */
[----:B------:R-:W-:Y:S02]  /*3d60*/  LEA R33, R31, UR6, 0x1 ;  /* 0x000000061f217c11 */ /* 0x000fe4000f8e08ff */
[----:B------:R-:W-:Y:S01]  /*3d70*/  LEA R32, R22, UR6, 0x1 ;  /* 0x0000000616207c11 */ /* 0x000fe2000f8e08ff */
[----:B------:R-:W-:Y:S01]  /*3d80*/  IMAD.MOV.U32 R22, RZ, RZ, R30 ;  /* 0x000000ffff167224 */ /* 0x000fe200078e001e */
[----:B------:R-:W-:Y:S01]  /*3d90*/  LEA R31, R20, UR6, 0x1 ;  /* 0x00000006141f7c11 */ /* 0x000fe2000f8e08ff */
[----:B------:R-:W-:Y:S01]  /*3da0*/  LDS R80, [R80+0x8000] ;  /* 0x0080000050507984 */ /* 0x000fe20000000800 */
[----:B------:R-:W-:-:S03]  /*3db0*/  IMAD.MOV.U32 R20, RZ, RZ, R28 ;  /* 0x000000ffff147224 */ /* 0x000fc600078e001c */
        /* <DEDUP_REMOVED lines=67> */
[----:B------:R-:W-:-:S08]  /*41f0*/  IMAD.MOV.U32 R43, RZ, RZ, R27 ;  /* 0x000000ffff2b7224 */ /* 0x000fd000078e001b */
[----:B------:R-:W-:Y:S01]  /*4200*/  IMAD.MOV.U32 R23, RZ, RZ, R31 ;  /* 0x000000ffff177224 */ /* 0x000fe200078e001f */
[----:B------:R-:W-:Y:S06]  /*4210*/  BRA.U UP1, `(.L_x_11) ;  /* 0xfffffff9015c7547 */ /* 0x000fec000b83ffff */
[----:B------:R-:W-:-:S04]  /*4220*/  DEPBAR.LE SB0, 0x2 ;  /* 0x000080800000791a */ /* 0x000fc80000000000 */
[----:B------:R-:W-:Y:S02]  /*4230*/  UISETP.GE.AND UP1, UPT, UR8, UR7, UPT ;  /* 0x000000070800728c */ /* 0x000fe4000bf26270 */
[----:B------:R-:W-:Y:S01]  /*4240*/  UPLOP3.LUT UP0, UPT, UPT, UPT, UPT, 0x80, 0x8 ;  /* 0x000000000008789c */ /* 0x000fe20003f0f070 */
[----:B------:R-:W-:Y:S06]  /*4250*/  BAR.SYNC.DEFER_BLOCKING 0x0 ;  /* 0x0000000000007b1d */ /* 0x000fec0000010000 */
[----:B------:R-:W-:Y:S05]  /*4260*/  BRA.U UP1, `(.L_x_12) ;  /* 0x0000000101887547 */ /* 0x000fea000b800000 */
[----:B------:R-:W1:Y:S01]  /*4270*/  LDC.64 R32, c[0x0][0x380] ;  /* 0x0000e000ff207b82 */ /* 0x000e620000000a00 */
[----:B------:R-:W-:Y:S02]  /*4280*/  IMAD.SHL.U32 R22, R0, 0x8, RZ ;  /* 0x0000000800167824 */ /* 0x000fe400078e00ff */
[----:B------:R-:W-:-:S03]  /*4290*/  IMAD.U32 R27, RZ, RZ, UR5 ;  /* 0x00000005ff1b7e24 */ /* 0x000fc6000f8e00ff */
[----:B------:R-:W-:Y:S02]  /*42a0*/  LOP3.LUT R22, R22, 0x18, RZ, 0xc0, !PT ;  /* 0x0000001816167812 */ /* 0x000fe400078ec0ff */
[----:B------:R-:W2:Y:S03]  /*42b0*/  LDC.64 R20, c[0x0][0x388] ;  /* 0x0000e200ff147b82 */ /* 0x000ea60000000a00 */
[----:B------:R-:W-:-:S04]  /*42c0*/  IMAD R22, R27, 0x80, R22 ;  /* 0x000000801b167824 */ /* 0x000fc800078e0216 */
[--C-:B------:R-:W-:Y:S02]  /*42d0*/  IMAD.IADD R27, R52, 0x1, R22.reuse ;  /* 0x00000001341b7824 */ /* 0x100fe400078e0216 */
[--C-:B------:R-:W-:Y:S02]  /*42e0*/  IMAD.IADD R51, R51, 0x1, R22.reuse ;  /* 0x0000000133337824 */ /* 0x100fe400078e0216 */
[--C-:B------:R-:W-:Y:S02]  /*42f0*/  IMAD.IADD R35, R50, 0x1, R22.reuse ;  /* 0x0000000132237824 */ /* 0x100fe400078e0216 */
[--C-:B------:R-:W-:Y:S02]  /*4300*/  IMAD.IADD R31, R49, 0x1, R22.reuse ;  /* 0x00000001311f7824 */ /* 0x100fe400078e0216 */
[--C-:B------:R-:W-:Y:S02]  /*4310*/  IMAD.IADD R83, R48, 0x1, R22.reuse ;  /* 0x0000000130537824 */ /* 0x100fe400078e0216 */
[----:B------:R-:W-:-:S02]  /*4320*/  IMAD.IADD R81, R47, 0x1, R22 ;  /* 0x000000012f517824 */ /* 0x000fc400078e0216 */
[----:B------:R-:W-:Y:S02]  /*4330*/  IMAD.IADD R85, R46, 0x1, R22 ;  /* 0x000000012e557824 */ /* 0x000fe400078e0216 */
[----:B-1----:R-:W-:-:S04]  /*4340*/  IMAD.WIDE R48, R27, 0x2, R32 ;  /* 0x000000021b307825 */ /* 0x002fc800078e0220 */
[--C-:B------:R-:W-:Y:S01]  /*4350*/  IMAD.WIDE R46, R51, 0x2, R32.reuse ;  /* 0x00000002332e7825 */ /* 0x100fe200078e0220 */
[----:B------:R-:W-:Y:S01]  /*4360*/  @!PT LDS RZ, [RZ] ;  /* 0x00000000fffff984 */ /* 0x000fe20000000800 */
[----:B------:R-:W-:Y:S01]  /*4370*/  @!PT LDS RZ, [RZ] ;  /* 0x00000000fffff984 */ /* 0x000fe20000000800 */
[----:B------:R-:W-:Y:S01]  /*4380*/  @!PT LDS RZ, [RZ] ;  /* 0x00000000fffff984 */ /* 0x000fe20000000800 */
[----:B------:R1:W-:Y:S03]  /*4390*/  LDGSTS.E.BYPASS.128 [R44], desc[UR10][R48.64] ;  /* 0x00000000302c7fae */ /* 0x0003e6000b98180a */
[----:B------:R-:W-:Y:S01]  /*43a0*/  IMAD.WIDE R34, R35, 0x2, R32 ;  /* 0x0000000223227825 */ /* 0x000fe200078e0220 */
[----:B------:R1:W-:Y:S03]  /*43b0*/  LDGSTS.E.BYPASS.128 [R42], desc[UR10][R46.64] ;  /* 0x000000002e2a7fae */ /* 0x0003e6000b98180a */
[----:B------:R-:W-:Y:S01]  /*43c0*/  IMAD.IADD R45, R45, 0x1, R22 ;  /* 0x000000012d2d7824 */ /* 0x000fe200078e0216 */
[----:B------:R1:W-:Y:S01]  /*43d0*/  LDGSTS.E.BYPASS.128 [R41], desc[UR10][R34.64] ;  /* 0x0000000022297fae */ /* 0x0003e2000b98180a */
[----:B------:R-:W-:-:S04]  /*43e0*/  IMAD.WIDE R32, R31, 0x2, R32 ;  /* 0x000000021f207825 */ /* 0x000fc800078e0220 */
[--C-:B--2---:R-:W-:Y:S01]  /*43f0*/  IMAD.WIDE R82, R83, 0x2, R20.reuse ;  /* 0x0000000253527825 */ /* 0x104fe200078e0214 */
[----:B------:R1:W-:Y:S03]  /*4400*/  LDGSTS.E.BYPASS.128 [R40], desc[UR10][R32.64] ;  /* 0x0000000020287fae */ /* 0x0003e6000b98180a */
        /* <DEDUP_REMOVED lines=8> */
.L_x_12:
[----:B------:R-:W-:-:S05]  /*4490*/  UMOV UR4, URZ ;  /* 0x000000ff00047c82 */ /* 0x000fca0008000000 */
.L_x_13:
[----:B-1----:R-:W-:Y:S01]  /*44a0*/  VIADD R20, R53, UR4 ;  /* 0x0000000435147c36 */ /* 0x002fe20008000000 */
[----:B------:R-:W-:Y:S02]  /*44b0*/  UPLOP3.LUT UP1, UPT, UPT, UPT, UP0, 0x80, 0x8 ;  /* 0x000000000008789c */ /* 0x000fe40003f2f000 */
[----:B------:R-:W-:Y:S01]  /*44c0*/  UPLOP3.LUT UP0, UPT, UPT, UPT, UPT, 0x40, 0x4 ;  /* 0x000000000004789c */ /* 0x000fe20003f0e870 */
[C---:B------:R-:W-:Y:S01]  /*44d0*/  IMAD.SHL.U32 R21, R20.reuse, 0x10, RZ ;  /* 0x0000001014157824 */ /* 0x040fe200078e00ff */
[----:B------:R-:W-:Y:S01]  /*44e0*/  UMOV UR4, 0x10 ;  /* 0x0000001000047882 */ /* 0x000fe20000000000 */
[----:B------:R-:W-:-:S03]  /*44f0*/  VIADD R20, R20, 0x8 ;  /* 0x0000000814147836 */ /* 0x000fc60000000000 */
[----:B------:R-:W-:-:S05]  /*4500*/  LOP3.LUT R22, R21, 0x100, RZ, 0xc0, !PT ;  /* 0x0000010015167812 */ /* 0x000fca00078ec0ff */
[--C-:B------:R-:W-:Y:S02]  /*4510*/  IMAD.IADD R31, R77, 0x1, R22.reuse ;  /* 0x000000014d1f7824 */ /* 0x100fe400078e0216 */
[--C-:B------:R-:W-:Y:S02]  /*4520*/  IMAD.IADD R21, R79, 0x1, R22.reuse ;  /* 0x000000014f157824 */ /* 0x100fe400078e0216 */
[--C-:B------:R-:W-:Y:S01]  /*4530*/  IMAD.IADD R27, R78, 0x1, R22.reuse ;  /* 0x000000014e1b7824 */ /* 0x100fe200078e0216 */
[----:B------:R-:W-:Y:S01]  /*4540*/  LEA R36, R31, UR6, 0x1 ;  /* 0x000000061f247c11 */ /* 0x000fe2000f8e08ff */
[----:B------:R-:W-:Y:S01]  /*4550*/  IMAD.IADD R22, R75, 0x1, R22 ;  /* 0x000000014b167824 */ /* 0x000fe200078e0216 */
[----:B------:R-:W-:Y:S01]  /*4560*/  LEA R32, R21, UR6, 0x1 ;  /* 0x0000000615207c11 */ /* 0x000fe2000f8e08ff */
[----:B------:R-:W-:Y:S01]  /*4570*/  IMAD.SHL.U32 R21, R20, 0x10, RZ ;  /* 0x0000001014157824 */ /* 0x000fe200078e00ff */
[----:B------:R-:W-:Y:S02]  /*4580*/  LEA R33, R27, UR6, 0x1 ;  /* 0x000000061b217c11 */ /* 0x000fe4000f8e08ff */
[----:B------:R-:W-:Y:S01]  /*4590*/  LEA R35, R22, UR6, 0x1 ;  /* 0x0000000616237c11 */ /* 0x000fe2000f8e08ff */
[----:B------:R-:W-:Y:S01]  /*45a0*/  LDS R36, [R36+0xa000] ;  /* 0x00a0000024247984 */ /* 0x000fe20000000800 */
[----:B------:R-:W-:-:S02]  /*45b0*/  LOP3.LUT R20, R20, 0xe, RZ, 0xc0, !PT ;  /* 0x0000000e14147812 */ /* 0x000fc400078ec0ff */
[----:B------:R-:W-:Y:S01]  /*45c0*/  LOP3.LUT R21, R21, 0x100, RZ, 0xc0, !PT ;  /* 0x0000010015157812 */ /* 0x000fe200078ec0ff */
[----:B------:R-:W-:Y:S03]  /*45d0*/  LDS R32, [R32+0x2000] ;  /* 0x0020000020207984 */ /* 0x000fe60000000800 */
[C-C-:B------:R-:W-:Y:S01]  /*45e0*/  IADD3 R31, PT, PT, R21.reuse, R72, R20.reuse ;  /* 0x00000048151f7210 */ /* 0x140fe20007ffe014 */
[----:B------:R-:W1:Y:S01]  /*45f0*/  LDS R33, [R33+0x2000] ;  /* 0x0020000021217984 */ /* 0x000e620000000800 */
[C-C-:B------:R-:W-:Y:S02]  /*4600*/  IADD3 R22, PT, PT, R21.reuse, R76, R20.reuse ;  /* 0x0000004c15167210 */ /* 0x140fe40007ffe014 */
[C-C-:B------:R-:W-:Y:S01]  /*4610*/  IADD3 R27, PT, PT, R21.reuse, R74, R20.reuse ;  /* 0x0000004a151b7210 */ /* 0x140fe20007ffe014 */
[----:B------:R-:W2:Y:S01]  /*4620*/  LDS R35, [R35+0xa000] ;  /* 0x00a0000023237984 */ /* 0x000ea20000000800 */
[----:B------:R-:W-:-:S02]  /*4630*/  IADD3 R20, PT, PT, R21, R70, R20 ;  /* 0x0000004615147210 */ /* 0x000fc40007ffe014 */
[----:B------:R-:W-:Y:S02]  /*4640*/  LEA R37, R22, UR6, 0x1 ;  /* 0x0000000616257c11 */ /* 0x000fe4000f8e08ff */
[----:B------:R-:W-:Y:S01]  /*4650*/  LEA R34, R31, UR6, 0x1 ;  /* 0x000000061f227c11 */ /* 0x000fe2000f8e08ff */
[----:B------:R-:W-:Y:S01]  /*4660*/  IMAD.MOV.U32 R31, RZ, RZ, R23 ;  /* 0x000000ffff1f7224 */ /* 0x000fe200078e0017 */
[----:B------:R-:W-:Y:S01]  /*4670*/  LEA R21, R27, UR6, 0x1 ;  /* 0x000000061b157c11 */ /* 0x000fe2000f8e08ff */
[----:B------:R-:W-:Y:S01]  /*4680*/  IMAD.MOV.U32 R27, RZ, RZ, R43 ;  /* 0x000000ffff1b7224 */ /* 0x000fe200078e002b */
[----:B------:R-:W-:Y:S02]  /*4690*/  LEA R22, R20, UR6, 0x1 ;  /* 0x0000000614167c11 */ /* 0x000fe4000f8e08ff */
[----:B------:R-:W-:Y:S04]  /*46a0*/  LDS R34, [R34+0xa000] ;  /* 0x00a0000022227984 */ /* 0x000fe80000000800 */
[----:B------:R-:W-:Y:S04]  /*46b0*/  LDS R20, [R37+0x2000] ;  /* 0x0020000025147984 */ /* 0x000fe80000000800 */
[----:B------:R-:W3:Y:S04]  /*46c0*/  LDS R21, [R21+0x2000] ;  /* 0x0020000015157984 */ /* 0x000ee80000000800 */
[----:B------:R-:W4:Y:S01]  /*46d0*/  LDS R22, [R22+0xa000] ;  /* 0x00a0000016167984 */ /* 0x000f220000000800 */
[C---:B-1----:R-:W-:Y:S08]  /*46e0*/  HMMA.1688.F32 R24, R32.reuse, R36, R24 ;  /* 0x000000242018723c */ /* 0x042ff00000001018 */
[----:B--2---:R-:W-:-:S12]  /*46f0*/  HMMA.1688.F32 R28, R32, R35, R28 ;  /* 0x00000023201c723c */ /* 0x004fd8000000101c */
[C---:B---3--:R-:W-:Y:S08]  /*4700*/  HMMA.1688.F32 R24, R20.reuse, R34, R24 ;  /* 0x000000221418723c */ /* 0x048ff00000001018 */
        /* <DEDUP_REMOVED lines=65> */
[----:B------:R-:W-:Y:S02]  /*4b20*/  ULEA UR4, UR5, 0x1, 0x2 ;  /* 0x0000000105047891 */ /* 0x000fe4000f8e10ff */
[----:B------:R-:W-:Y:S02]  /*4b30*/  UPLOP3.LUT UP0, UPT, UPT, UPT, UPT, 0x80, 0x8 ;  /* 0x000000000008789c */ /* 0x000fe40003f0f070 */
[----:B------:R-:W-:Y:S01]  /*4b40*/  UISETP.GE.AND UP1, UPT, UR4, UR7, UPT ;  /* 0x000000070400728c */ /* 0x000fe2000bf26270 */
[----:B------:R-:W-:Y:S08]  /*4b50*/  BAR.SYNC.DEFER_BLOCKING 0x0 ;  /* 0x0000000000007b1d */ /* 0x000ff00000010000 */
[----:B------:R-:W-:Y:S05]  /*4b60*/  BRA.U UP1, `(.L_x_14) ;  /* 0x0000000101747547 */ /* 0x000fea000b800000 */
[----:B------:R-:W-:-:S06]  /*4b70*/  USHF.L.U32 UR4, UR5, 0x7, URZ ;  /* 0x0000000705047899 */ /* 0x000fcc00080006ff */
[----:B------:R-:W-:Y:S02]  /*4b80*/  IMAD.U32 R35, RZ, RZ, UR4 ;  /* 0x00000004ff237e24 */ /* 0x000fe4000f8e00ff */
[----:B------:R-:W-:Y:S02]  /*4b90*/  IMAD.U32 R21, RZ, RZ, UR4 ;  /* 0x00000004ff157e24 */ /* 0x000fe4000f8e00ff */
[----:B------:R-:W-:Y:S02]  /*4ba0*/  IMAD.U32 R33, RZ, RZ, UR4 ;  /* 0x00000004ff217e24 */ /* 0x000fe4000f8e00ff */
[----:B------:R-:W-:Y:S02]  /*4bb0*/  IMAD.U32 R37, RZ, RZ, UR4 ;  /* 0x00000004ff257e24 */ /* 0x000fe4000f8e00ff */
[----:B------:R-:W-:-:S04]  /*4bc0*/  IMAD.WIDE R34, R35, 0x2, R68 ;  /* 0x0000000223227825 */ /* 0x000fc800078e0244 */
[----:B------:R-:W-:Y:S01]  /*4bd0*/  IMAD.U32 R39, RZ, RZ, UR4 ;  /* 0x00000004ff277e24 */ /* 0x000fe2000f8e00ff */
[----:B------:R-:W-:Y:S01]  /*4be0*/  @!PT LDS RZ, [RZ] ;  /* 0x00000000fffff984 */ /* 0x000fe20000000800 */
[----:B------:R-:W-:Y:S01]  /*4bf0*/  @!PT LDS RZ, [RZ] ;  /* 0x00000000fffff984 */ /* 0x000fe20000000800 */
[----:B------:R-:W-:Y:S01]  /*4c00*/  @!PT LDS RZ, [RZ] ;  /* 0x00000000fffff984 */ /* 0x000fe20000000800 */
[----:B------:R1:W-:Y:S01]  /*4c10*/  LDGSTS.E.BYPASS.128 [R19], desc[UR10][R34.64+0x40] ;  /* 0x0000004022137fae */ /* 0x0003e2000b98180a */
[----:B------:R-:W-:-:S04]  /*4c20*/  IMAD.WIDE R20, R21, 0x2, R66 ;  /* 0x0000000215147825 */ /* 0x000fc800078e0242 */
[----:B------:R-:W-:Y:S01]  /*4c30*/  IMAD.U32 R41, RZ, RZ, UR4 ;  /* 0x00000004ff297e24 */ /* 0x000fe2000f8e00ff */
[----:B------:R2:W-:Y:S01]  /*4c40*/  LDGSTS.E.BYPASS.128 [R7], desc[UR10][R20.64+0x40] ;  /* 0x0000004014077fae */ /* 0x0005e2000b98180a */
[----:B------:R-:W-:-:S04]  /*4c50*/  IMAD.WIDE R32, R33, 0x2, R64 ;  /* 0x0000000221207825 */ /* 0x000fc800078e0240 */
[----:B------:R-:W-:Y:S01]  /*4c60*/  IMAD.U32 R27, RZ, RZ, UR4 ;  /* 0x00000004ff1b7e24 */ /* 0x000fe2000f8e00ff */
[----:B------:R2:W-:Y:S01]  /*4c70*/  LDGSTS.E.BYPASS.128 [R8], desc[UR10][R32.64+0x40] ;  /* 0x0000004020087fae */ /* 0x0005e2000b98180a */
[----:B------:R-:W-:Y:S02]  /*4c80*/  IMAD.U32 R45, RZ, RZ, UR4 ;  /* 0x00000004ff2d7e24 */ /* 0x000fe4000f8e00ff */
[----:B------:R-:W-:-:S04]  /*4c90*/  IMAD.WIDE R36, R37, 0x2, R62 ;  /* 0x0000000225247825 */ /* 0x000fc800078e023e */
[----:B------:R-:W-:Y:S01]  /*4ca0*/  IMAD.WIDE R38, R39, 0x2, R60 ;  /* 0x0000000227267825 */ /* 0x000fe200078e023c */
[----:B------:R2:W-:Y:S03]  /*4cb0*/  LDGSTS.E.BYPASS.128 [R9], desc[UR10][R36.64+0x40] ;  /* 0x0000004024097fae */ /* 0x0005e6000b98180a */
[----:B------:R-:W-:Y:S01]  /*4cc0*/  IMAD.WIDE R40, R41, 0x2, R58 ;  /* 0x0000000229287825 */ /* 0x000fe200078e023a */
[----:B------:R2:W-:Y:S03]  /*4cd0*/  LDGSTS.E.BYPASS.128 [R4], desc[UR10][R38.64+0x40] ;  /* 0x0000004026047fae */ /* 0x0005e6000b98180a */
[----:B-1----:R-:W-:Y:S01]  /*4ce0*/  IMAD.WIDE R34, R27, 0x2, R56 ;  /* 0x000000021b227825 */ /* 0x002fe200078e0238 */
[----:B------:R2:W-:Y:S03]  /*4cf0*/  LDGSTS.E.BYPASS.128 [R10], desc[UR10][R40.64+0x40] ;  /* 0x00000040280a7fae */ /* 0x0005e6000b98180a */
[----:B------:R-:W-:Y:S01]  /*4d00*/  IMAD.WIDE R44, R45, 0x2, R54 ;  /* 0x000000022d2c7825 */ /* 0x000fe200078e0236 */
[----:B------:R2:W-:Y:S04]  /*4d10*/  LDGSTS.E.BYPASS.128 [R11], desc[UR10][R34.64+0x40] ;  /* 0x00000040220b7fae */ /* 0x0005e8000b98180a */
[----:B------:R2:W-:Y:S04]  /*4d20*/  LDGSTS.E.BYPASS.128 [R12], desc[UR10][R44.64+0x40] ;  /* 0x000000402c0c7fae */ /* 0x0005e8000b98180a */
[----:B------:R-:W0:Y:S02]  /*4d30*/  LDGDEPBAR ;  /* 0x00000000000079af */ /* 0x000e240000000000 */
.L_x_14:
[----:B------:R-:W-:-:S05]  /*4d40*/  UMOV UR4, URZ ;  /* 0x000000ff00047c82 */ /* 0x000fca0008000000 */
.L_x_15:
[----:B--2---:R-:W-:Y:S01]  /*4d50*/  VIADD R4, R53, UR4 ;  /* 0x0000000435047c36 */ /* 0x004fe20008000000 */
[----:B------:R-:W-:Y:S01]  /*4d60*/  UPLOP3.LUT UP1, UPT, UPT, UPT, UP0, 0x80, 0x8 ;  /* 0x000000000008789c */ /* 0x000fe20003f2f000 */
[----:B------:R-:W-:Y:S01]  /*4d70*/  IMAD.MOV.U32 R27, RZ, RZ, R43 ;  /* 0x000000ffff1b7224 */ /* 0x000fe200078e002b */
[----:B------:R-:W-:Y:S01]  /*4d80*/  UPLOP3.LUT UP0, UPT, UPT, UPT, UPT, 0x40, 0x4 ;  /* 0x000000000004789c */ /* 0x000fe20003f0e870 */
[C---:B------:R-:W-:Y:S01]  /*4d90*/  IMAD.SHL.U32 R7, R4.reuse, 0x10, RZ ;  /* 0x0000001004077824 */ /* 0x040fe200078e00ff */
[----:B------:R-:W-:Y:S01]  /*4da0*/  UMOV UR4, 0x10 ;  /* 0x0000001000047882 */ /* 0x000fe20000000000 */
[----:B------:R-:W-:Y:S02]  /*4db0*/  VIADD R4, R4, 0x8 ;  /* 0x0000000804047836 */ /* 0x000fe40000000000 */
[----:B------:R-:W-:Y:S01]  /*4dc0*/  IMAD.MOV.U32 R31, RZ, RZ, R23 ;  /* 0x000000ffff1f7224 */ /* 0x000fe200078e0017 */
        /* <DEDUP_REMOVED lines=21> */
[----:B------:R-:W-:Y:S02]  /*4f20*/  LEA R8, R8, UR6, 0x1 ;  /* 0x0000000608087c11 */ /* 0x000fe4000f8e08ff */
[----:B------:R-:W-:Y:S02]  /*4f30*/  LEA R9, R9, UR6, 0x1 ;  /* 0x0000000609097c11 */ /* 0x000fe4000f8e08ff */
[----:B------:R-:W-:Y:S01]  /*4f40*/  LEA R4, R4, UR6, 0x1 ;  /* 0x0000000604047c11 */ /* 0x000fe2000f8e08ff */
        /* <DEDUP_REMOVED lines=78> */
[----:B------:R-:W-:-:S04]  /*5430*/  IMAD.U32 R7, RZ, RZ, UR5 ;  /* 0x00000005ff077e24 */ /* 0x000fc8000f8e00ff */
[----:B------:R-:W-:-:S04]  /*5440*/  IMAD.WIDE R68, R7, 0x2, R68 ;  /* 0x0000000207447825 */ /* 0x000fc800078e0244 */
[C---:B------:R-:W-:Y:S01]  /*5450*/  IMAD.WIDE R66, R7.reuse, 0x2, R66 ;  /* 0x0000000207427825 */ /* 0x040fe200078e0242 */
[----:B------:R-:W-:Y:S01]  /*5460*/  @!PT LDS RZ, [RZ] ;  /* 0x00000000fffff984 */ /* 0x000fe20000000800 */
[----:B------:R-:W-:Y:S01]  /*5470*/  @!PT LDS RZ, [RZ] ;  /* 0x00000000fffff984 */ /* 0x000fe20000000800 */
[----:B------:R-:W-:Y:S01]  /*5480*/  @!PT LDS RZ, [RZ] ;  /* 0x00000000fffff984 */ /* 0x000fe20000000800 */
[----:B------:R1:W-:Y:S03]  /*5490*/  LDGSTS.E.BYPASS.128 [R5], desc[UR10][R68.64+0x80] ;  /* 0x0000008044057fae */ /* 0x0003e6000b98180a */
[C---:B------:R-:W-:Y:S01]  /*54a0*/  IMAD.WIDE R64, R7.reuse, 0x2, R64 ;  /* 0x0000000207407825 */ /* 0x040fe200078e0240 */
        /* <DEDUP_REMOVED lines=9> */
[----:B------:R-:W-:Y:S01]  /*5540*/  IMAD.WIDE R54, R7, 0x2, R54 ;  /* 0x0000000207367825 */ /* 0x000fe200078e0236 */
[----:B------:R1:W-:Y:S04]  /*5550*/  LDGSTS.E.BYPASS.128 [R17], desc[UR10][R56.64+0x80] ;  /* 0x0000008038117fae */ /* 0x0003e8000b98180a */
[----:B------:R1:W-:Y:S02]  /*5560*/  LDGSTS.E.BYPASS.128 [R18], desc[UR10][R54.64+0x80] ;  /* 0x0000008036127fae */ /* 0x0003e4000b98180a */
.L_x_16:
[----:B------:R-:W-:-:S05]  /*5570*/  UMOV UR4, URZ ;  /* 0x000000ff00047c82 */ /* 0x000fca0008000000 */
.L_x_17:
[----:B------:R-:W-:Y:S01]  /*5580*/  VIADD R4, R53, UR4 ;  /* 0x0000000435047c36 */ /* 0x000fe20008000000 */
[----:B------:R-:W-:Y:S01]  /*5590*/  UPLOP3.LUT UP1, UPT, UPT, UPT, UP0, 0x80, 0x8 ;  /* 0x000000000008789c */ /* 0x000fe20003f2f000 */
[----:B------:R-:W-:Y:S01]  /*55a0*/  IMAD.MOV.U32 R27, RZ, RZ, R43 ;  /* 0x000000ffff1b7224 */ /* 0x000fe200078e002b */
[----:B------:R-:W-:Y:S01]  /*55b0*/  UPLOP3.LUT UP0, UPT, UPT, UPT, UPT, 0x40, 0x4 ;  /* 0x000000000004789c */ /* 0x000fe20003f0e870 */
[C---:B-1----:R-:W-:Y:S01]  /*55c0*/  IMAD.SHL.U32 R5, R4.reuse, 0x10, RZ ;  /* 0x0000001004057824 */ /* 0x042fe200078e00ff */
        /* <DEDUP_REMOVED lines=9> */
[----:B------:R-:W-:Y:S02]  /*5660*/  LEA R11, R8, UR6, 0x1 ;  /* 0x00000006080b7c11 */ /* 0x000fe4000f8e08ff */
[----:B------:R-:W-:Y:S01]  /*5670*/  LEA R7, R7, UR6, 0x1 ;  /* 0x0000000607077c11 */ /* 0x000fe2000f8e08ff */
[----:B------:R1:W-:Y:S01]  /*5680*/  LDS R6, [R13+0x6000] ;  /* 0x006000000d067984 */ /* 0x0003e20000000800 */
[----:B------:R-:W-:Y:S01]  /*5690*/  LEA R10, R5, UR6, 0x1 ;  /* 0x00000006050a7c11 */ /* 0x000fe2000f8e08ff */
[C---:B------:R-:W-:Y:S01]  /*56a0*/  IMAD.SHL.U32 R5, R4.reuse, 0x10, RZ ;  /* 0x0000001004057824 */ /* 0x040fe200078e00ff */
[----:B------:R-:W-:Y:S01]  /*56b0*/  LOP3.LUT R4, R4, 0xe, RZ, 0xc0, !PT ;  /* 0x0000000e04047812 */ /* 0x000fe200078ec0ff */
[----:B------:R-:W-:Y:S03]  /*56c0*/  LDS R11, [R11+0xe000] ;  /* 0x00e000000b0b7984 */ /* 0x000fe60000000800 */
[----:B------:R-:W-:Y:S01]  /*56d0*/  LOP3.LUT R5, R5, 0x100, RZ, 0xc0, !PT ;  /* 0x0000010005057812 */ /* 0x000fe200078ec0ff */
[----:B------:R-:W2:Y:S03]  /*56e0*/  LDS R7, [R7+0x6000] ;  /* 0x0060000007077984 */ /* 0x000ea60000000800 */
[C-C-:B------:R-:W-:Y:S01]  /*56f0*/  IADD3 R12, PT, PT, R5.reuse, R72, R4.reuse ;  /* 0x00000048050c7210 */ /* 0x140fe20007ffe004 */
[----:B------:R-:W3:Y:S01]  /*5700*/  LDS R10, [R10+0xe000] ;  /* 0x00e000000a0a7984 */ /* 0x000ee20000000800 */
[----:B------:R-:W-:-:S02]  /*5710*/  IADD3 R8, PT, PT, R5, R76, R4 ;  /* 0x0000004c05087210 */ /* 0x000fc40007ffe004 */
[C-C-:B------:R-:W-:Y:S02]  /*5720*/  IADD3 R9, PT, PT, R5.reuse, R74, R4.reuse ;  /* 0x0000004a05097210 */ /* 0x140fe40007ffe004 */
[----:B------:R-:W-:Y:S02]  /*5730*/  IADD3 R4, PT, PT, R5, R70, R4 ;  /* 0x0000004605047210 */ /* 0x000fe40007ffe004 */
[----:B-1----:R-:W-:Y:S02]  /*5740*/  LEA R13, R12, UR6, 0x1 ;  /* 0x000000060c0d7c11 */ /* 0x002fe4000f8e08ff */
[----:B------:R-:W-:Y:S02]  /*5750*/  LEA R12, R8, UR6, 0x1 ;  /* 0x00000006080c7c11 */ /* 0x000fe4000f8e08ff */
[----:B------:R-:W-:Y:S02]  /*5760*/  LEA R5, R9, UR6, 0x1 ;  /* 0x0000000609057c11 */ /* 0x000fe4000f8e08ff */
[----:B------:R-:W-:Y:S01]  /*5770*/  LEA R8, R4, UR6, 0x1 ;  /* 0x0000000604087c11 */ /* 0x000fe2000f8e08ff */
[----:B------:R-:W-:Y:S04]  /*5780*/  LDS R9, [R13+0xe000] ;  /* 0x00e000000d097984 */ /* 0x000fe80000000800 */
[----:B------:R-:W-:Y:S04]  /*5790*/  LDS R4, [R12+0x6000] ;  /* 0x006000000c047984 */ /* 0x000fe80000000800 */
        /* <DEDUP_REMOVED lines=69> */
[C---:B------:R-:W-:Y:S01]  /*5bf0*/  IMAD.SHL.U32 R5, R71.reuse, 0x80, RZ ;  /* 0x0000008047057824 */ /* 0x040fe200078e00ff */
[----:B------:R-:W-:Y:S01]  /*5c00*/  LEA R71, R71, 0x400, 0x7 ;  /* 0x0000040047477811 */ /* 0x000fe200078e38ff */
[----:B------:R-:W-:Y:S01]  /*5c10*/  IMAD.MOV.U32 R27, RZ, RZ, R29 ;  /* 0x000000ffff1b7224 */ /* 0x000fe200078e001d */
[----:B------:R-:W-:Y:S01]  /*5c20*/  LEA R4, R3, 0x300, 0xa ;  /* 0x0000030003047811 */ /* 0x000fe200078e50ff */
[----:B------:R-:W-:Y:S01]  /*5c30*/  IMAD.MOV.U32 R42, RZ, RZ, R30 ;  /* 0x000000ffff2a7224 */ /* 0x000fe200078e001e */
[----:B------:R-:W-:Y:S01]  /*5c40*/  LOP3.LUT R5, R5, 0xff800, RZ, 0xc0, !PT ;  /* 0x000ff80005057812 */ /* 0x000fe200078ec0ff */
[----:B------:R-:W-:Y:S01]  /*5c50*/  IMAD.MOV.U32 R22, RZ, RZ, R26 ;  /* 0x000000ffff167224 */ /* 0x000fe200078e001a */
[C---:B------:R-:W-:Y:S01]  /*5c60*/  LOP3.LUT R6, R73.reuse, 0xf, RZ, 0xc0, !PT ;  /* 0x0000000f49067812 */ /* 0x040fe200078ec0ff */
[----:B------:R-:W-:Y:S01]  /*5c70*/  VIADD R73, R73, 0x8 ;  /* 0x0000000849497836 */ /* 0x000fe20000000000 */
[----:B------:R-:W-:Y:S01]  /*5c80*/  LOP3.LUT R71, R71, 0x1ff800, RZ, 0xc0, !PT ;  /* 0x001ff80047477812 */ /* 0x000fe200078ec0ff */
[C---:B------:R-:W-:Y:S01]  /*5c90*/  IMAD.IADD R5, R4.reuse, 0x1, R5 ;  /* 0x0000000104057824 */ /* 0x040fe200078e0205 */
[----:B------:R-:W1:Y:S01]  /*5ca0*/  S2UR UR4, SR_CTAID.Y ;  /* 0x00000000000479c3 */ /* 0x000e620000002600 */
[----:B------:R-:W-:Y:S01]  /*5cb0*/  IMAD.MOV.U32 R23, RZ, RZ, R29 ;  /* 0x000000ffff177224 */ /* 0x000fe200078e001d */
[----:B------:R-:W-:Y:S01]  /*5cc0*/  LOP3.LUT R8, R73, 0xf, RZ, 0xc0, !PT ;  /* 0x0000000f49087812 */ /* 0x000fe200078ec0ff */
[----:B------:R-:W-:Y:S01]  /*5cd0*/  IMAD.IADD R71, R4, 0x1, R71 ;  /* 0x0000000104477824 */ /* 0x000fe200078e0247 */
[----:B------:R-:W-:Y:S01]  /*5ce0*/  LOP3.LUT R4, R53, 0x8, RZ, 0xfc, !PT ;  /* 0x0000000835047812 */ /* 0x000fe200078efcff */
[----:B------:R-:W-:-:S02]  /*5cf0*/  IMAD R5, R6, 0x10, R5 ;  /* 0x0000001006057824 */ /* 0x000fc400078e0205 */
[----:B------:R-:W-:Y:S01]  /*5d00*/  IMAD R71, R8, 0x10, R71 ;  /* 0x0000001008477824 */ /* 0x000fe200078e0247 */
[----:B------:R-:W-:Y:S01]  /*5d10*/  LOP3.LUT R4, R4, 0xe, RZ, 0xc0, !PT ;  /* 0x0000000e04047812 */ /* 0x000fe200078ec0ff */
[C---:B------:R-:W-:Y:S01]  /*5d20*/  VIADD R7, R5.reuse, 0xffffff00 ;  /* 0xffffff0005077836 */ /* 0x040fe20000000000 */
[CC--:B------:R-:W-:Y:S01]  /*5d30*/  LOP3.LUT R10, R5.reuse, R53.reuse, RZ, 0xfc, !PT ;  /* 0x00000035050a7212 */ /* 0x0c0fe200078efcff */
[C---:B------:R-:W-:Y:S01]  /*5d40*/  VIADD R8, R5.reuse, 0xfffffe00 ;  /* 0xfffffe0005087836 */ /* 0x040fe20000000000 */
[CC--:B------:R-:W-:Y:S01]  /*5d50*/  LOP3.LUT R6, R5.reuse, R4.reuse, RZ, 0xfc, !PT ;  /* 0x0000000405067212 */ /* 0x0c0fe200078efcff */
[----:B------:R-:W-:Y:S01]  /*5d60*/  VIADD R9, R5, 0xfffffd00 ;  /* 0xfffffd0005097836 */ /* 0x000fe20000000000 */
[-C--:B------:R-:W-:Y:S01]  /*5d70*/  LOP3.LUT R5, R7, R4.reuse, RZ, 0xfc, !PT ;  /* 0x0000000407057212 */ /* 0x080fe200078efcff */
[----:B------:R-:W-:Y:S01]  /*5d80*/  VIADD R14, R71, 0xffffff00 ;  /* 0xffffff00470e7836 */ /* 0x000fe20000000000 */
[-C--:B------:R-:W-:Y:S01]  /*5d90*/  LOP3.LUT R11, R7, R53.reuse, RZ, 0xfc, !PT ;  /* 0x00000035070b7212 */ /* 0x080fe200078efcff */
[C---:B------:R-:W-:Y:S01]  /*5da0*/  VIADD R16, R71.reuse, 0xfffffe00 ;  /* 0xfffffe0047107836 */ /* 0x040fe20000000000 */
[CC--:B------:R-:W-:Y:S01]  /*5db0*/  LOP3.LUT R7, R8.reuse, R4.reuse, RZ, 0xfc, !PT ;  /* 0x0000000408077212 */ /* 0x0c0fe200078efcff */
[----:B------:R-:W-:Y:S01]  /*5dc0*/  VIADD R17, R71, 0xfffffd00 ;  /* 0xfffffd0047117836 */ /* 0x000fe20000000000 */
[-C--:B------:R-:W-:Y:S01]  /*5dd0*/  LOP3.LUT R12, R8, R53.reuse, RZ, 0xfc, !PT ;  /* 0x00000035080c7212 */ /* 0x080fe200078efcff */
[----:B------:R-:W-:Y:S01]  /*5de0*/  IMAD.MOV.U32 R31, RZ, RZ, R43 ;  /* 0x000000ffff1f7224 */ /* 0x000fe200078e002b */
[-C--:B------:R-:W-:Y:S01]  /*5df0*/  LOP3.LUT R8, R9, R4.reuse, RZ, 0xfc, !PT ;  /* 0x0000000409087212 */ /* 0x080fe200078efcff */
[----:B------:R-:W-:Y:S01]  /*5e00*/  IMAD.MOV.U32 R32, RZ, RZ, R26 ;  /* 0x000000ffff207224 */ /* 0x000fe200078e001a */
[CC--:B------:R-:W-:Y:S01]  /*5e10*/  LOP3.LUT R15, R14.reuse, R4.reuse, RZ, 0xfc, !PT ;  /* 0x000000040e0f7212 */ /* 0x0c0fe200078efcff */
[----:B------:R-:W-:Y:S01]  /*5e20*/  IMAD.MOV.U32 R33, RZ, RZ, R29 ;  /* 0x000000ffff217224 */ /* 0x000fe200078e001d */
[-C--:B------:R-:W-:Y:S01]  /*5e30*/  LOP3.LUT R18, R14, R53.reuse, RZ, 0xfc, !PT ;  /* 0x000000350e127212 */ /* 0x080fe200078efcff */
[----:B------:R-:W-:Y:S01]  /*5e40*/  IMAD.MOV.U32 R34, RZ, RZ, R30 ;  /* 0x000000ffff227224 */ /* 0x000fe200078e001e */
[-C--:B------:R-:W-:Y:S01]  /*5e50*/  LOP3.LUT R13, R71, R4.reuse, RZ, 0xfc, !PT ;  /* 0x00000004470d7212 */ /* 0x080fe200078efcff */
[----:B------:R-:W-:Y:S01]  /*5e60*/  IMAD.MOV.U32 R35, RZ, RZ, R43 ;  /* 0x000000ffff237224 */ /* 0x000fe200078e002b */
[----:B------:R-:W-:Y:S01]  /*5e70*/  LOP3.LUT R9, R9, R53, RZ, 0xfc, !PT ;  /* 0x0000003509097212 */ /* 0x000fe200078efcff */
[----:B------:R-:W2:Y:S01]  /*5e80*/  LDC R37, c[0x0][0x39c] ;  /* 0x0000e700ff257b82 */ /* 0x000ea20000000800 */
[----:B------:R-:W-:-:S02]  /*5e90*/  LOP3.LUT R14, R16, R4, RZ, 0xfc, !PT ;  /* 0x00000004100e7212 */ /* 0x000fc400078efcff */
[C---:B------:R-:W-:Y:S02]  /*5ea0*/  LOP3.LUT R4, R17.reuse, R4, RZ, 0xfc, !PT ;  /* 0x0000000411047212 */ /* 0x040fe400078efcff */
[-C--:B------:R-:W-:Y:S02]  /*5eb0*/  LOP3.LUT R17, R17, R53.reuse, RZ, 0xfc, !PT ;  /* 0x0000003511117212 */ /* 0x080fe400078efcff */
[----:B------:R-:W-:Y:S01]  /*5ec0*/  LEA R9, R9, UR6, 0x2 ;  /* 0x0000000609097c11 */ /* 0x000fe2000f8e10ff */
[----:B------:R-:W3:Y:S01]  /*5ed0*/  LDC R39, c[0x0][0x39c] ;  /* 0x0000e700ff277b82 */ /* 0x000ee20000000800 */
[----:B------:R-:W-:Y:S02]  /*5ee0*/  LEA R8, R8, UR6, 0x2 ;  /* 0x0000000608087c11 */ /* 0x000fe4000f8e10ff */
[----:B------:R-:W-:Y:S01]  /*5ef0*/  LOP3.LUT R16, R16, R53, RZ, 0xfc, !PT ;  /* 0x0000003510107212 */ /* 0x000fe200078efcff */
[----:B------:R-:W-:Y:S01]  /*5f00*/  STS.64 [R9], R24 ;  /* 0x0000001809007388 */ /* 0x000fe20000000a00 */
[----:B------:R-:W-:-:S02]  /*5f10*/  LEA R17, R17, UR6, 0x2 ;  /* 0x0000000611117c11 */ /* 0x000fc4000f8e10ff */
[----:B------:R-:W-:Y:S01]  /*5f20*/  LEA R19, R4, UR6, 0x2 ;  /* 0x0000000604137c11 */ /* 0x000fe2000f8e10ff */
[----:B------:R-:W-:Y:S01]  /*5f30*/  STS.64 [R8], R28 ;  /* 0x0000001c08007388 */ /* 0x000fe20000000a00 */
[----:B------:R-:W-:Y:S01]  /*5f40*/  LEA R12, R12, UR6, 0x2 ;  /* 0x000000060c0c7c11 */ /* 0x000fe2000f8e10ff */
[----:B------:R-:W-:Y:S01]  /*5f50*/  IMAD.MOV.U32 R4, RZ, RZ, R26 ;  /* 0x000000ffff047224 */ /* 0x000fe200078e001a */
[----:B------:R-:W-:Y:S01]  /*5f60*/  LEA R7, R7, UR6, 0x2 ;  /* 0x0000000607077c11 */ /* 0x000fe2000f8e10ff */
[----:B------:R-:W-:Y:S01]  /*5f70*/  STS.64 [R17], R26 ;  /* 0x0000001a11007388 */ /* 0x000fe20000000a00 */
[----:B------:R-:W-:Y:S01]  /*5f80*/  LEA R16, R16, UR6, 0x2 ;  /* 0x0000000610107c11 */ /* 0x000fe2000f8e10ff */
[----:B------:R-:W4:Y:S01]  /*5f90*/  LDC R41, c[0x0][0x39c] ;  /* 0x0000e700ff297b82 */ /* 0x000f220000000800 */
[----:B------:R-:W-:Y:S01]  /*5fa0*/  LEA R14, R14, UR6, 0x2 ;  /* 0x000000060e0e7c11 */ /* 0x000fe2000f8e10ff */
[----:B------:R-:W-:Y:S01]  /*5fb0*/  STS.64 [R19], R42 ;  /* 0x0000002a13007388 */ /* 0x000fe20000000a00 */
[----:B------:R-:W-:-:S02]  /*5fc0*/  LEA R11, R11, UR6, 0x2 ;  /* 0x000000060b0b7c11 */ /* 0x000fc4000f8e10ff */
[----:B------:R-:W-:Y:S01]  /*5fd0*/  LEA R20, R5, UR6, 0x2 ;  /* 0x0000000605147c11 */ /* 0x000fe2000f8e10ff */
[----:B------:R-:W-:Y:S01]  /*5fe0*/  STS.64 [R12], R24 ;  /* 0x000000180c007388 */ /* 0x000fe20000000a00 */
[----:B------:R-:W-:Y:S01]  /*5ff0*/  LOP3.LUT R71, R71, R53, RZ, 0xfc, !PT ;  /* 0x0000003547477212 */ /* 0x000fe200078efcff */
[----:B------:R-:W-:Y:S01]  /*6000*/  IMAD.MOV.U32 R5, RZ, RZ, R29 ;  /* 0x000000ffff057224 */ /* 0x000fe200078e001d */
[----:B------:R-:W-:Y:S01]  /*6010*/  LEA R18, R18, UR6, 0x2 ;  /* 0x0000000612127c11 */ /* 0x000fe2000f8e10ff */
[----:B------:R-:W-:Y:S01]  /*6020*/  STS.64 [R7], R28 ;  /* 0x0000001c07007388 */ /* 0x000fe20000000a00 */
[----:B------:R-:W-:Y:S02]  /*6030*/  LEA R15, R15, UR6, 0x2 ;  /* 0x000000060f0f7c11 */ /* 0x000fe4000f8e10ff */
[----:B------:R-:W-:Y:S01]  /*6040*/  LEA R10, R10, UR6, 0x2 ;  /* 0x000000060a0a7c11 */ /* 0x000fe2000f8e10ff */
[----:B------:R-:W-:Y:S01]  /*6050*/  STS.64 [R16], R22 ;  /* 0x0000001610007388 */ /* 0x000fe20000000a00 */
[----:B------:R-:W-:-:S02]  /*6060*/  LEA R21, R6, UR6, 0x2 ;  /* 0x0000000606157c11 */ /* 0x000fc4000f8e10ff */
[----:B------:R-:W-:Y:S01]  /*6070*/  LEA R71, R71, UR6, 0x2 ;  /* 0x0000000647477c11 */ /* 0x000fe2000f8e10ff */
[----:B------:R-:W-:Y:S01]  /*6080*/  STS.64 [R14], R30 ;  /* 0x0000001e0e007388 */ /* 0x000fe20000000a00 */
[----:B------:R-:W-:-:S03]  /*6090*/  LEA R13, R13, UR6, 0x2 ;  /* 0x000000060d0d7c11 */ /* 0x000fc6000f8e10ff */
[----:B------:R-:W-:Y:S04]  /*60a0*/  STS.64 [R11], R24 ;  /* 0x000000180b007388 */ /* 0x000fe80000000a00 */
[----:B------:R-:W-:Y:S04]  /*60b0*/  STS.64 [R20], R28 ;  /* 0x0000001c14007388 */ /* 0x000fe80000000a00 */
[----:B------:R5:W-:Y:S04]  /*60c0*/  STS.64 [R18], R32 ;  /* 0x0000002012007388 */ /* 0x000be80000000a00 */
[----:B------:R1:W-:Y:S04]  /*60d0*/  STS.64 [R15], R34 ;  /* 0x000000220f007388 */ /* 0x0003e80000000a00 */
[----:B------:R-:W-:Y:S04]  /*60e0*/  STS.64 [R10], R24 ;  /* 0x000000180a007388 */ /* 0x000fe80000000a00 */
[----:B------:R-:W-:Y:S01]  /*60f0*/  STS.64 [R21], R28 ;  /* 0x0000001c15007388 */ /* 0x000fe20000000a00 */
[----:B-----5:R-:W-:-:S02]  /*6100*/  IMAD.MOV.U32 R32, RZ, RZ, R30 ;  /* 0x000000ffff207224 */ /* 0x020fc400078e001e */
[----:B------:R-:W-:Y:S01]  /*6110*/  IMAD.MOV.U32 R33, RZ, RZ, R43 ;  /* 0x000000ffff217224 */ /* 0x000fe200078e002b */
[----:B------:R-:W-:Y:S01]  /*6120*/  STS.64 [R71], R26 ;  /* 0x0000001a47007388 */ /* 0x000fe20000000a00 */
[----:B-1----:R-:W-:Y:S02]  /*6130*/  IMAD.MOV.U32 R34, RZ, RZ, R26 ;  /* 0x000000ffff227224 */ /* 0x002fe400078e001a */
[----:B------:R-:W-:Y:S01]  /*6140*/  IMAD.MOV.U32 R35, RZ, RZ, R29 ;  /* 0x000000ffff237224 */ /* 0x000fe200078e001d */
[----:B------:R-:W-:Y:S04]  /*6150*/  STS.64 [R13], R42 ;  /* 0x0000002a0d007388 */ /* 0x000fe80000000a00 */
[----:B------:R-:W-:Y:S04]  /*6160*/  STS.64 [R9+0x2000], R24 ;  /* 0x0020001809007388 */ /* 0x000fe80000000a00 */
        /* <DEDUP_REMOVED lines=25> */
[----:B------:R1:W-:Y:S04]  /*6300*/  STS.64 [R18+0x4000], R4 ;  /* 0x0040000412007388 */ /* 0x0003e80000000a00 */
[----:B------:R-:W-:Y:S04]  /*6310*/  STS.64 [R15+0x4000], R30 ;  /* 0x0040001e0f007388 */ /* 0x000fe80000000a00 */
[----:B------:R-:W-:Y:S04]  /*6320*/  STS.64 [R10+0x4000], R24 ;  /* 0x004000180a007388 */ /* 0x000fe80000000a00 */
[----:B------:R-:W-:Y:S01]  /*6330*/  STS.64 [R21+0x4000], R28 ;  /* 0x0040001c15007388 */ /* 0x000fe20000000a00 */
[----:B-1----:R-:W-:Y:S01]  /*6340*/  IMAD R5, R3, 0x20, R0 ;  /* 0x0000002003057824 */ /* 0x002fe200078e0200 */
[----:B------:R-:W1:Y:S02]  /*6350*/  LDC R4, c[0x0][0x39c] ;  /* 0x0000e700ff047b82 */ /* 0x000e640000000800 */
[----:B------:R-:W-:Y:S01]  /*6360*/  STS.64 [R71+0x4000], R22 ;  /* 0x0040001647007388 */ /* 0x000fe20000000a00 */
[----:B------:R-:W-:-:S03]  /*6370*/  IMAD R5, R2, 0x40, R5 ;  /* 0x0000004002057824 */ /* 0x000fc600078e0205 */
[----:B------:R-:W-:Y:S01]  /*6380*/  STS.64 [R13+0x4000], R32 ;  /* 0x004000200d007388 */ /* 0x000fe20000000a00 */
[----:B------:R-:W-:-:S03]  /*6390*/  IMAD.SHL.U32 R5, R5, 0x10, RZ ;  /* 0x0000001005057824 */ /* 0x000fc600078e00ff */
[----:B------:R1:W-:Y:S02]  /*63a0*/  STS.64 [R9+0x6000], R24 ;  /* 0x0060001809007388 */ /* 0x0003e40000000a00 */
[----:B------:R-:W-:Y:S02]  /*63b0*/  LOP3.LUT R5, R5, 0x1fff00, RZ, 0xc0, !PT ;  /* 0x001fff0005057812 */ /* 0x000fe400078ec0ff */
[----:B------:R-:W-:Y:S02]  /*63c0*/  STS.64 [R8+0x6000], R28 ;  /* 0x0060001c08007388 */ /* 0x000fe40000000a00 */
[----:B------:R-:W-:Y:S02]  /*63d0*/  LOP3.LUT R5, R5, 0xf, R0, 0xf8, !PT ;  /* 0x0000000f05057812 */ /* 0x000fe400078ef800 */
[----:B------:R5:W-:Y:S02]  /*63e0*/  STS.64 [R17+0x6000], R26 ;  /* 0x0060001a11007388 */ /* 0x000be40000000a00 */
[----:B------:R-:W-:-:S02]  /*63f0*/  LEA R5, R5, UR6, 0x2 ;  /* 0x0000000605057c11 */ /* 0x000fc4000f8e10ff */
[----:B------:R-:W-:Y:S01]  /*6400*/  STS.64 [R19+0x6000], R42 ;  /* 0x0060002a13007388 */ /* 0x000fe20000000a00 */
[----:B-1----:R-:W-:-:S03]  /*6410*/  IMAD R9, R4, UR4, RZ ;  /* 0x0000000404097c24 */ /* 0x002fc6000f8e02ff */
[----:B------:R-:W-:Y:S01]  /*6420*/  STS.64 [R12+0x6000], R24 ;  /* 0x006000180c007388 */ /* 0x000fe20000000a00 */
[----:B------:R-:W-:-:S03]  /*6430*/  IMAD R9, R9, 0x80, R0 ;  /* 0x0000008009097824 */ /* 0x000fc600078e0200 */
[----:B------:R1:W-:Y:S01]  /*6440*/  STS.64 [R7+0x6000], R28 ;  /* 0x0060001c07007388 */ /* 0x0003e20000000a00 */
[----:B-----5:R-:W-:-:S03]  /*6450*/  IMAD.MOV.U32 R17, RZ, RZ, R29 ;  /* 0x000000ffff117224 */ /* 0x020fc600078e001d */
[----:B------:R5:W-:Y:S04]  /*6460*/  STS.64 [R16+0x6000], R34 ;  /* 0x0060002210007388 */ /* 0x000be80000000a00 */
[----:B------:R-:W-:Y:S04]  /*6470*/  STS.64 [R14+0x6000], R30 ;  /* 0x0060001e0e007388 */ /* 0x000fe80000000a00 */
[----:B------:R-:W-:Y:S01]  /*6480*/  STS.64 [R11+0x6000], R24 ;  /* 0x006000180b007388 */ /* 0x000fe20000000a00 */
[----:B-1----:R-:W1:Y:S03]  /*6490*/  LDC.64 R6, c[0x0][0x390] ;  /* 0x0000e400ff067b82 */ /* 0x002e660000000a00 */
[----:B------:R-:W-:Y:S01]  /*64a0*/  STS.64 [R20+0x6000], R28 ;  /* 0x0060001c14007388 */ /* 0x000fe20000000a00 */
[----:B-----5:R-:W-:-:S03]  /*64b0*/  IMAD.MOV.U32 R16, RZ, RZ, R26 ;  /* 0x000000ffff107224 */ /* 0x020fc600078e001a */
[----:B------:R-:W-:Y:S04]  /*64c0*/  STS.64 [R18+0x6000], R26 ;  /* 0x0060001a12007388 */ /* 0x000fe80000000a00 */
[----:B------:R5:W-:Y:S04]  /*64d0*/  STS.64 [R15+0x6000], R42 ;  /* 0x0060002a0f007388 */ /* 0x000be80000000a00 */
[----:B------:R2:W-:Y:S04]  /*64e0*/  STS.64 [R10+0x6000], R24 ;  /* 0x006000180a007388 */ /* 0x0005e80000000a00 */
[----:B------:R-:W-:Y:S04]  /*64f0*/  STS.64 [R21+0x6000], R28 ;  /* 0x0060001c15007388 */ /* 0x000fe80000000a00 */
[----:B------:R-:W-:Y:S01]  /*6500*/  STS.64 [R71+0x6000], R16 ;  /* 0x0060001047007388 */ /* 0x000fe20000000a00 */
[----:B-----5:R-:W5:Y:S03]  /*6510*/  LDC R43, c[0x0][0x39c] ;  /* 0x0000e700ff2b7b82 */ /* 0x020f660000000800 */
[----:B------:R-:W-:Y:S05]  /*6520*/  STS.64 [R13+0x6000], R30 ;  /* 0x0060001e0d007388 */ /* 0x000fea0000000a00 */
[----:B------:R-:W-:Y:S06]  /*6530*/  BAR.SYNC.DEFER_BLOCKING 0x0 ;  /* 0x0000000000007b1d */ /* 0x000fec0000010000 */
[----:B------:R-:W3:Y:S01]  /*6540*/  S2R R8, SR_CTAID.X ;  /* 0x0000000000087919 */ /* 0x000ee20000002500 */
[----:B------:R-:W4:Y:S04]  /*6550*/  LDS R12, [R5] ;  /* 0x00000000050c7984 */ /* 0x000f280000000800 */
[----:B------:R-:W5:Y:S04]  /*6560*/  LDS R14, [R5+0x40] ;  /* 0x00004000050e7984 */ /* 0x000f680000000800 */
[----:B------:R-:W5:Y:S04]  /*6570*/  LDS R18, [R5+0xc0] ;  /* 0x0000c00005127984 */ /* 0x000f680000000800 */
[----:B------:R-:W5:Y:S04]  /*6580*/  LDS R15, [R5+0x80] ;  /* 0x00008000050f7984 */ /* 0x000f680000000800 */
[----:B------:R-:W5:Y:S01]  /*6590*/  LDS R21, [R5+0x140] ;  /* 0x0001400005157984 */ /* 0x000f620000000800 */
[----:B---3--:R-:W-:-:S03]  /*65a0*/  IMAD R9, R8, 0x80, R9 ;  /* 0x0000008008097824 */ /* 0x008fc600078e0209 */
[----:B------:R-:W3:Y:S01]  /*65b0*/  LDS R20, [R5+0x100] ;  /* 0x0001000005147984 */ /* 0x000ee20000000800 */
[----:B------:R-:W-:-:S03]  /*65c0*/  IMAD R2, R2, 0x40, R9 ;  /* 0x0000004002027824 */ /* 0x000fc600078e0209 */
[----:B------:R-:W3:Y:S01]  /*65d0*/  LDS R22, [R5+0x180] ;  /* 0x0001800005167984 */ /* 0x000ee20000000800 */
[----:B------:R-:W-:-:S03]  /*65e0*/  IMAD R19, R3, 0x20, R2 ;  /* 0x0000002003137824 */ /* 0x000fc600078e0202 */
[----:B------:R-:W3:Y:S01]  /*65f0*/  LDS R23, [R5+0x1c0] ;  /* 0x0001c00005177984 */ /* 0x000ee20000000800 */
[----:B-1----:R-:W-:-:S03]  /*6600*/  IMAD.WIDE R2, R19, 0x2, R6 ;  /* 0x0000000213027825 */ /* 0x002fc600078e0206 */
[----:B------:R-:W1:Y:S01]  /*6610*/  LDS R24, [R5+0x200] ;  /* 0x0002000005187984 */ /* 0x000e620000000800 */
[C---:B--2---:R-:W-:Y:S02]  /*6620*/  IMAD R25, R4.reuse, 0x8, R19 ;  /* 0x0000000804197824 */ /* 0x044fe400078e0213 */
[C---:B------:R-:W-:Y:S01]  /*6630*/  IMAD.WIDE R8, R4.reuse, 0x2, R2 ;  /* 0x0000000204087825 */ /* 0x040fe200078e0202 */
[----:B------:R-:W2:Y:S01]  /*6640*/  LDS R26, [R5+0x240] ;  /* 0x00024000051a7984 */ /* 0x000ea20000000800 */
[----:B----4-:R-:W-:Y:S02]  /*6650*/  F2FP.F16.F32.PACK_AB R0, RZ, R12 ;  /* 0x0000000cff00723e */ /* 0x010fe400000000ff */
[----:B------:R-:W-:Y:S01]  /*6660*/  IMAD.WIDE R10, R4, 0x2, R8 ;  /* 0x00000002040a7825 */ /* 0x000fe200078e0208 */
[----:B------:R-:W4:Y:S01]  /*6670*/  LDS R27, [R5+0x280] ;  /* 0x00028000051b7984 */ /* 0x000f220000000800 */
[----:B-----5:R-:W-:-:S03]  /*6680*/  F2FP.F16.F32.PACK_AB R16, RZ, R14 ;  /* 0x0000000eff10723e */ /* 0x020fc600000000ff */
[----:B------:R-:W5:Y:S01]  /*6690*/  LDS R28, [R5+0x2c0] ;  /* 0x0002c000051c7984 */ /* 0x000f620000000800 */
[----:B------:R-:W-:Y:S01]  /*66a0*/  PRMT R30, R0, 0x7610, R30 ;  /* 0x00007610001e7816 */ /* 0x000fe2000000001e */
[----:B------:R-:W-:Y:S01]  /*66b0*/  IMAD.WIDE R12, R4, 0x2, R10 ;  /* 0x00000002040c7825 */ /* 0x000fe200078e020a */
[----:B------:R-:W-:Y:S01]  /*66c0*/  F2FP.F16.F32.PACK_AB R18, RZ, R18 ;  /* 0x00000012ff12723e */ /* 0x000fe200000000ff */
[----:B------:R-:W5:Y:S01]  /*66d0*/  LDS R0, [R5+0x300] ;  /* 0x0003000005007984 */ /* 0x000f620000000800 */
[----:B------:R-:W-:Y:S02]  /*66e0*/  PRMT R31, R16, 0x7610, R31 ;  /* 0x00007610101f7816 */ /* 0x000fe4000000001f */
[----:B------:R-:W-:Y:S01]  /*66f0*/  F2FP.F16.F32.PACK_AB R17, RZ, R15 ;  /* 0x0000000fff11723e */ /* 0x000fe200000000ff */
[----:B------:R-:W-:Y:S01]  /*6700*/  STG.E.U16 desc[UR10][R2.64], R30 ;  /* 0x0000001e02007986 */ /* 0x000fe2000c10150a */
[----:B------:R-:W-:Y:S01]  /*6710*/  PRMT R32, R18, 0x7610, R32 ;  /* 0x0000761012207816 */ /* 0x000fe20000000020 */
[----:B------:R-:W-:Y:S01]  /*6720*/  IMAD.WIDE R14, R4, 0x2, R12 ;  /* 0x00000002040e7825 */ /* 0x000fe200078e020c */
[----:B------:R-:W-:Y:S01]  /*6730*/  F2FP.F16.F32.PACK_AB R21, RZ, R21 ;  /* 0x00000015ff15723e */ /* 0x000fe200000000ff */
[----:B------:R-:W5:Y:S01]  /*6740*/  LDS R29, [R5+0x340] ;  /* 0x00034000051d7984 */ /* 0x000f620000000800 */
[----:B---3--:R-:W-:-:S03]  /*6750*/  F2FP.F16.F32.PACK_AB R20, RZ, R20 ;  /* 0x00000014ff14723e */ /* 0x008fc600000000ff */
[----:B------:R-:W3:Y:S01]  /*6760*/  LDS R30, [R5+0x380] ;  /* 0x00038000051e7984 */ /* 0x000ee20000000800 */
[----:B------:R-:W-:-:S03]  /*6770*/  F2FP.F16.F32.PACK_AB R22, RZ, R22 ;  /* 0x00000016ff16723e */ /* 0x000fc600000000ff */
[----:B------:R4:W-:Y:S01]  /*6780*/  STG.E.U16 desc[UR10][R8.64], R31 ;  /* 0x0000001f08007986 */ /* 0x0009e2000c10150a */
[----:B------:R-:W-:-:S03]  /*6790*/  F2FP.F16.F32.PACK_AB R23, RZ, R23 ;  /* 0x00000017ff17723e */ /* 0x000fc600000000ff */
[----:B------:R4:W-:Y:S01]  /*67a0*/  STG.E.U16 desc[UR10][R10.64], R17 ;  /* 0x000000110a007986 */ /* 0x0009e2000c10150a */
[----:B-1----:R-:W-:-:S03]  /*67b0*/  F2FP.F16.F32.PACK_AB R24, RZ, R24 ;  /* 0x00000018ff18723e */ /* 0x002fc600000000ff */
[----:B------:R1:W-:Y:S01]  /*67c0*/  STG.E.U16 desc[UR10][R12.64], R32 ;  /* 0x000000200c007986 */ /* 0x0003e2000c10150a */
[----:B--2---:R-:W-:Y:S01]  /*67d0*/  F2FP.F16.F32.PACK_AB R26, RZ, R26 ;  /* 0x0000001aff1a723e */ /* 0x004fe200000000ff */
[----:B----4-:R-:W-:Y:S01]  /*67e0*/  IMAD.WIDE R8, R25, 0x2, R6 ;  /* 0x0000000219087825 */ /* 0x010fe200078e0206 */
[----:B------:R-:W-:Y:S01]  /*67f0*/  PRMT R31, R22, 0x7610, R31 ;  /* 0x00007610161f7816 */ /* 0x000fe2000000001f */
[----:B------:R-:W2:Y:S02]  /*6800*/  LDS R33, [R5+0x22c0] ;  /* 0x0022c00005217984 */ /* 0x000ea40000000800 */
[----:B------:R-:W-:Y:S01]  /*6810*/  IMAD.WIDE R16, R4, 0x2, R14 ;  /* 0x0000000204107825 */ /* 0x000fe200078e020e */
[----:B------:R-:W-:Y:S01]  /*6820*/  PRMT R11, R20, 0x7610, R11 ;  /* 0x00007610140b7816 */ /* 0x000fe2000000000b */
[----:B------:R-:W4:Y:S01]  /*6830*/  LDS R22, [R5+0x2040] ;  /* 0x0020400005167984 */ /* 0x000f220000000800 */
[----:B------:R-:W-:Y:S01]  /*6840*/  F2FP.F16.F32.PACK_AB R27, RZ, R27 ;  /* 0x0000001bff1b723e */ /* 0x000fe200000000ff */
[C---:B------:R-:W-:Y:S01]  /*6850*/  IMAD R25, R4.reuse, 0x8, R25 ;  /* 0x0000000804197824 */ /* 0x040fe200078e0219 */
[----:B-1----:R-:W-:Y:S01]  /*6860*/  PRMT R13, R21, 0x7610, R13 ;  /* 0x00007610150d7816 */ /* 0x002fe2000000000d */
[----:B------:R1:W-:Y:S01]  /*6870*/  STG.E.U16 desc[UR10][R14.64], R11 ;  /* 0x0000000b0e007986 */ /* 0x0003e2000c10150a */
[----:B------:R-:W-:Y:S01]  /*6880*/  IMAD.WIDE R18, R4, 0x2, R16 ;  /* 0x0000000204127825 */ /* 0x000fe200078e0210 */
[----:B------:R-:W-:-:S02]  /*6890*/  PRMT R32, R23, 0x7610, R32 ;  /* 0x0000761017207816 */ /* 0x000fc40000000020 */
[----:B------:R-:W-:Y:S01]  /*68a0*/  LDS R21, [R5+0x2000] ;  /* 0x0020000005157984 */ /* 0x000fe20000000800 */
[----:B-----5:R-:W-:Y:S01]  /*68b0*/  F2FP.F16.F32.PACK_AB R28, RZ, R28 ;  /* 0x0000001cff1c723e */ /* 0x020fe200000000ff */
[C---:B------:R-:W-:Y:S02]  /*68c0*/  IMAD.WIDE R2, R4.reuse, 0x2, R18 ;  /* 0x0000000204027825 */ /* 0x040fe400078e0212 */
[----:B------:R5:W-:Y:S01]  /*68d0*/  STG.E.U16 desc[UR10][R16.64], R13 ;  /* 0x0000000d10007986 */ /* 0x000be2000c10150a */
[----:B------:R-:W-:Y:S02]  /*68e0*/  F2FP.F16.F32.PACK_AB R0, RZ, R0 ;  /* 0x00000000ff00723e */ /* 0x000fe400000000ff */
[----:B------:R-:W-:Y:S01]  /*68f0*/  F2FP.F16.F32.PACK_AB R29, RZ, R29 ;  /* 0x0000001dff1d723e */ /* 0x000fe200000000ff */
[----:B-1----:R-:W-:Y:S01]  /*6900*/  IMAD.WIDE R10, R4, 0x2, R8 ;  /* 0x00000002040a7825 */ /* 0x002fe200078e0208 */
[----:B------:R-:W1:Y:S01]  /*6910*/  LDS R20, [R5+0x3c0] ;  /* 0x0003c00005147984 */ /* 0x000e620000000800 */
[----:B---3--:R-:W-:-:S02]  /*6920*/  F2FP.F16.F32.PACK_AB R30, RZ, R30 ;  /* 0x0000001eff1e723e */ /* 0x008fc400000000ff */
[----:B------:R-:W-:Y:S01]  /*6930*/  PRMT R34, R29, 0x7610, R34 ;  /* 0x000076101d227816 */ /* 0x000fe20000000022 */
[----:B------:R3:W-:Y:S01]  /*6940*/  STG.E.U16 desc[UR10][R18.64], R31 ;  /* 0x0000001f12007986 */ /* 0x0007e2000c10150a */
[----:B------:R-:W-:Y:S01]  /*6950*/  PRMT R35, R30, 0x7610, R35 ;  /* 0x000076101e237816 */ /* 0x000fe20000000023 */
[----:B-----5:R-:W-:Y:S02]  /*6960*/  IMAD.WIDE R12, R4, 0x2, R10 ;  /* 0x00000002040c7825 */ /* 0x020fe400078e020a */
[----:B------:R5:W-:Y:S01]  /*6970*/  STG.E.U16 desc[UR10][R2.64], R32 ;  /* 0x0000002002007986 */ /* 0x000be2000c10150a */
[----:B------:R-:W-:-:S03]  /*6980*/  PRMT R17, R26, 0x7610, R17 ;  /* 0x000076101a117816 */ /* 0x000fc60000000011 */
[----:B------:R-:W1:Y:S01]  /*6990*/  LDS R23, [R5+0x2080] ;  /* 0x0020800005177984 */ /* 0x000e620000000800 */
[----:B------:R-:W-:Y:S01]  /*69a0*/  IMAD.WIDE R14, R4, 0x2, R12 ;  /* 0x00000002040e7825 */ /* 0x000fe200078e020c */
[----:B---3--:R-:W-:Y:S02]  /*69b0*/  PRMT R19, R27, 0x7610, R19 ;  /* 0x000076101b137816 */ /* 0x008fe40000000013 */
[----:B------:R-:W3:Y:S01]  /*69c0*/  LDS R26, [R5+0x2100] ;  /* 0x00210000051a7984 */ /* 0x000ee20000000800 */
[----:B--2---:R-:W-:Y:S02]  /*69d0*/  F2FP.F16.F32.PACK_AB R33, RZ, R33 ;  /* 0x00000021ff21723e */ /* 0x004fe400000000ff */
[----:B-----5:R-:W-:Y:S01]  /*69e0*/  PRMT R3, R24, 0x7610, R3 ;  /* 0x0000761018037816 */ /* 0x020fe20000000003 */
[----:B------:R-:W2:Y:S01]  /*69f0*/  LDS R27, [R5+0x2140] ;  /* 0x00214000051b7984 */ /* 0x000ea20000000800 */
[----:B------:R-:W-:Y:S02]  /*6a00*/  PRMT R32, R28, 0x7610, R32 ;  /* 0x000076101c207816 */ /* 0x000fe40000000020 */
[----:B----4-:R-:W-:Y:S01]  /*6a10*/  F2FP.F16.F32.PACK_AB R22, RZ, R22 ;  /* 0x00000016ff16723e */ /* 0x010fe200000000ff */
[----:B------:R4:W-:Y:S04]  /*6a20*/  STG.E.U16 desc[UR10][R8.64], R3 ;  /* 0x0000000308007986 */ /* 0x0009e8000c10150a */
[----:B------:R5:W-:Y:S04]  /*6a30*/  STG.E.U16 desc[UR10][R10.64], R17 ;  /* 0x000000110a007986 */ /* 0x000be8000c10150a */
[----:B------:R5:W-:Y:S01]  /*6a40*/  STG.E.U16 desc[UR10][R12.64], R19 ;  /* 0x000000130c007986 */ /* 0x000be2000c10150a */
[----:B----4-:R-:W-:-:S03]  /*6a50*/  IMAD.WIDE R2, R4, 0x2, R14 ;  /* 0x0000000204027825 */ /* 0x010fc600078e020e */
[----:B------:R-:W4:Y:S01]  /*6a60*/  LDS R24, [R5+0x20c0] ;  /* 0x0020c00005187984 */ /* 0x000f220000000800 */
[----:B-1----:R-:W-:-:S03]  /*6a70*/  F2FP.F16.F32.PACK_AB R20, RZ, R20 ;  /* 0x00000014ff14723e */ /* 0x002fc600000000ff */
[----:B------:R1:W-:Y:S01]  /*6a80*/  STG.E.U16 desc[UR10][R14.64], R32 ;  /* 0x000000200e007986 */ /* 0x0003e2000c10150a */
[----:B-----5:R-:W-:Y:S01]  /*6a90*/  IMAD.WIDE R16, R4, 0x2, R2 ;  /* 0x0000000204107825 */ /* 0x020fe200078e0202 */
[----:B------:R-:W-:Y:S02]  /*6aa0*/  PRMT R36, R20, 0x7610, R36 ;  /* 0x0000761014247816 */ /* 0x000fe40000000024 */
[----:B------:R-:W5:Y:S01]  /*6ab0*/  LDS R28, [R5+0x2180] ;  /* 0x00218000051c7984 */ /* 0x000f620000000800 */
[----:B------:R-:W-:-:S03]  /*6ac0*/  IMAD.WIDE R18, R25, 0x2, R6 ;  /* 0x0000000219127825 */ /* 0x000fc600078e0206 */
[----:B------:R-:W5:Y:S01]  /*6ad0*/  LDS R29, [R5+0x2240] ;  /* 0x00224000051d7984 */ /* 0x000f620000000800 */
[----:B------:R-:W-:Y:S01]  /*6ae0*/  IMAD.WIDE R8, R4, 0x2, R16 ;  /* 0x0000000204087825 */ /* 0x000fe200078e0210 */
[----:B------:R-:W-:Y:S02]  /*6af0*/  F2FP.F16.F32.PACK_AB R23, RZ, R23 ;  /* 0x00000017ff17723e */ /* 0x000fe400000000ff */
[----:B-1----:R-:W-:Y:S01]  /*6b00*/  PRMT R15, R0, 0x7610, R15 ;  /* 0x00007610000f7816 */ /* 0x002fe2000000000f */
[----:B------:R-:W1:Y:S01]  /*6b10*/  LDS R31, [R5+0x21c0] ;  /* 0x0021c000051f7984 */ /* 0x000e620000000800 */
[----:B------:R-:W-:Y:S01]  /*6b20*/  F2FP.F16.F32.PACK_AB R0, RZ, R21 ;  /* 0x00000015ff00723e */ /* 0x000fe200000000ff */
[C---:B------:R-:W-:Y:S01]  /*6b30*/  IMAD.WIDE R10, R4.reuse, 0x2, R8 ;  /* 0x00000002040a7825 */ /* 0x040fe200078e0208 */
[----:B---3--:R-:W-:Y:S01]  /*6b40*/  F2FP.F16.F32.PACK_AB R26, RZ, R26 ;  /* 0x0000001aff1a723e */ /* 0x008fe200000000ff */
[----:B------:R3:W-:Y:S02]  /*6b50*/  STG.E.U16 desc[UR10][R2.64], R15 ;  /* 0x0000000f02007986 */ /* 0x0007e4000c10150a */
[C---:B------:R-:W-:Y:S01]  /*6b60*/  IMAD.WIDE R12, R4.reuse, 0x2, R18 ;  /* 0x00000002040c7825 */ /* 0x040fe200078e0212 */
[----:B--2---:R-:W-:Y:S01]  /*6b70*/  F2FP.F16.F32.PACK_AB R27, RZ, R27 ;  /* 0x0000001bff1b723e */ /* 0x004fe200000000ff */
[----:B------:R2:W-:Y:S02]  /*6b80*/  STG.E.U16 desc[UR10][R16.64], R34 ;  /* 0x0000002210007986 */ /* 0x0005e4000c10150a */
[----:B------:R-:W-:-:S02]  /*6b90*/  IMAD R25, R4, 0x8, R25 ;  /* 0x0000000804197824 */ /* 0x000fc400078e0219 */
[----:B------:R-:W1:Y:S04]  /*6ba0*/  LDS R32, [R5+0x2200] ;  /* 0x0022000005207984 */ /* 0x000e680000000800 */
[----:B------:R5:W-:Y:S01]  /*6bb0*/  STG.E.U16 desc[UR10][R8.64], R35 ;  /* 0x0000002308007986 */ /* 0x000be2000c10150a */
[----:B---3--:R-:W-:-:S03]  /*6bc0*/  IMAD.WIDE R14, R4, 0x2, R12 ;  /* 0x00000002040e7825 */ /* 0x008fc600078e020c */
[----:B------:R-:W3:Y:S01]  /*6bd0*/  LDS R30, [R5+0x2280] ;  /* 0x00228000051e7984 */ /* 0x000ee20000000800 */
[----:B--2---:R-:W-:Y:S01]  /*6be0*/  IMAD.WIDE R16, R25, 0x2, R6 ;  /* 0x0000000219107825 */ /* 0x004fe200078e0206 */
[----:B----4-:R-:W-:Y:S02]  /*6bf0*/  F2FP.F16.F32.PACK_AB R24, RZ, R24 ;  /* 0x00000018ff18723e */ /* 0x010fe400000000ff */
[----:B------:R-:W-:Y:S01]  /*6c00*/  STG.E.U16 desc[UR10][R10.64], R36 ;  /* 0x000000240a007986 */ /* 0x000fe2000c10150a */
[----:B------:R-:W-:Y:S01]  /*6c10*/  IMAD.WIDE R20, R4, 0x2, R14 ;  /* 0x0000000204147825 */ /* 0x000fe200078e020e */
[----:B-----5:R-:W-:Y:S02]  /*6c20*/  PRMT R9, R0, 0x7610, R9 ;  /* 0x0000761000097816 */ /* 0x020fe40000000009 */
[----:B------:R-:W2:Y:S01]  /*6c30*/  LDS R34, [R5+0x4000] ;  /* 0x0040000005227984 */ /* 0x000ea20000000800 */
[C---:B------:R-:W-:Y:S01]  /*6c40*/  IMAD R25, R4.reuse, 0x8, R25 ;  /* 0x0000000804197824 */ /* 0x040fe200078e0219 */
[----:B------:R-:W-:Y:S01]  /*6c50*/  F2FP.F16.F32.PACK_AB R28, RZ, R28 ;  /* 0x0000001cff1c723e */ /* 0x000fe200000000ff */
[----:B------:R-:W-:Y:S01]  /*6c60*/  IMAD.WIDE R2, R4, 0x2, R20 ;  /* 0x0000000204027825 */ /* 0x000fe200078e0214 */
[----:B------:R-:W4:Y:S01]  /*6c70*/  LDS R0, [R5+0x2300] ;  /* 0x0023000005007984 */ /* 0x000f220000000800 */
[----:B------:R-:W-:-:S03]  /*6c80*/  F2FP.F16.F32.PACK_AB R29, RZ, R29 ;  /* 0x0000001dff1d723e */ /* 0x000fc600000000ff */
[----:B------:R5:W-:Y:S01]  /*6c90*/  STG.E.U16 desc[UR10][R18.64], R9 ;  /* 0x0000000912007986 */ /* 0x000be2000c10150a */
[----:B-1----:R-:W-:-:S03]  /*6ca0*/  F2FP.F16.F32.PACK_AB R31, RZ, R31 ;  /* 0x0000001fff1f723e */ /* 0x002fc600000000ff */
[----:B------:R-:W-:Y:S04]  /*6cb0*/  STG.E.U16 desc[UR10][R12.64], R22 ;  /* 0x000000160c007986 */ /* 0x000fe8000c10150a */
[----:B------:R-:W1:Y:S01]  /*6cc0*/  LDS R22, [R5+0x2340] ;  /* 0x0023400005167984 */ /* 0x000e620000000800 */
[----:B-----5:R-:W-:-:S03]  /*6cd0*/  IMAD.WIDE R8, R4, 0x2, R2 ;  /* 0x0000000204087825 */ /* 0x020fc600078e0202 */
[----:B------:R5:W-:Y:S01]  /*6ce0*/  STG.E.U16 desc[UR10][R14.64], R23 ;  /* 0x000000170e007986 */ /* 0x000be2000c10150a */
[----:B------:R-:W-:Y:S01]  /*6cf0*/  F2FP.F16.F32.PACK_AB R32, RZ, R32 ;  /* 0x00000020ff20723e */ /* 0x000fe200000000ff */
[C---:B------:R-:W-:Y:S02]  /*6d00*/  IMAD.WIDE R18, R4.reuse, 0x2, R16 ;  /* 0x0000000204127825 */ /* 0x040fe400078e0210 */
[----:B------:R-:W1:Y:S02]  /*6d10*/  LDS R23, [R5+0x2380] ;  /* 0x0023800005177984 */ /* 0x000e640000000800 */
[----:B------:R-:W-:Y:S02]  /*6d20*/  IMAD.WIDE R10, R4, 0x2, R8 ;  /* 0x00000002040a7825 */ /* 0x000fe400078e0208 */
[----:B------:R-:W-:Y:S01]  /*6d30*/  STG.E.U16 desc[UR10][R20.64], R24 ;  /* 0x0000001814007986 */ /* 0x000fe2000c10150a */
[----:B---3--:R-:W-:Y:S02]  /*6d40*/  F2FP.F16.F32.PACK_AB R30, RZ, R30 ;  /* 0x0000001eff1e723e */ /* 0x008fe400000000ff */
[----:B-----5:R-:W-:Y:S01]  /*6d50*/  PRMT R15, R26, 0x7610, R15 ;  /* 0x000076101a0f7816 */ /* 0x020fe2000000000f */
[----:B------:R-:W-:Y:S01]  /*6d60*/  IMAD.WIDE R12, R4, 0x2, R10 ;  /* 0x00000002040c7825 */ /* 0x000fe200078e020a */
[----:B------:R-:W3:Y:S04]  /*6d70*/  LDS R24, [R5+0x23c0] ;  /* 0x0023c00005187984 */ /* 0x000ee80000000800 */
[----:B------:R5:W-:Y:S01]  /*6d80*/  STG.E.U16 desc[UR10][R2.64], R15 ;  /* 0x0000000f02007986 */ /* 0x000be2000c10150a */
[----:B--2---:R-:W-:-:S03]  /*6d90*/  F2FP.F16.F32.PACK_AB R34, RZ, R34 ;  /* 0x00000022ff22723e */ /* 0x004fc600000000ff */
[----:B------:R-:W-:Y:S01]  /*6da0*/  STG.E.U16 desc[UR10][R8.64], R27 ;  /* 0x0000001b08007986 */ /* 0x000fe2000c10150a */
[----:B----4-:R-:W-:-:S03]  /*6db0*/  F2FP.F16.F32.PACK_AB R0, RZ, R0 ;  /* 0x00000000ff00723e */ /* 0x010fc600000000ff */
[----:B------:R2:W-:Y:S04]  /*6dc0*/  STG.E.U16 desc[UR10][R10.64], R28 ;  /* 0x0000001c0a007986 */ /* 0x0005e8000c10150a */
[----:B------:R-:W4:Y:S01]  /*6dd0*/  LDS R27, [R5+0x4080] ;  /* 0x00408000051b7984 */ /* 0x000f220000000800 */
[----:B-----5:R-:W-:-:S03]  /*6de0*/  IMAD.WIDE R14, R4, 0x2, R18 ;  /* 0x00000002040e7825 */ /* 0x020fc600078e0212 */
[----:B------:R5:W-:Y:S01]  /*6df0*/  STG.E.U16 desc[UR10][R12.64], R31 ;  /* 0x0000001f0c007986 */ /* 0x000be2000c10150a */
[----:B-1----:R-:W-:Y:S01]  /*6e00*/  F2FP.F16.F32.PACK_AB R22, RZ, R22 ;  /* 0x00000016ff16723e */ /* 0x002fe200000000ff */
[C---:B------:R-:W-:Y:S01]  /*6e10*/  IMAD.WIDE R2, R4.reuse, 0x2, R14 ;  /* 0x0000000204027825 */ /* 0x040fe200078e020e */
[----:B--2---:R-:W-:Y:S01]  /*6e20*/  PRMT R11, R29, 0x7610, R11 ;  /* 0x000076101d0b7816 */ /* 0x004fe2000000000b */
[----:B------:R1:W-:Y:S04]  /*6e30*/  STG.E.U16 desc[UR10][R16.64], R32 ;  /* 0x0000002010007986 */ /* 0x0003e8000c10150a */
[----:B------:R-:W2:Y:S01]  /*6e40*/  LDS R26, [R5+0x4040] ;  /* 0x00404000051a7984 */ /* 0x000ea20000000800 */
[----:B------:R-:W-:Y:S01]  /*6e50*/  IMAD.WIDE R8, R4, 0x2, R2 ;  /* 0x0000000204087825 */ /* 0x000fe200078e0202 */
[----:B------:R-:W-:-:S02]  /*6e60*/  F2FP.F16.F32.PACK_AB R23, RZ, R23 ;  /* 0x00000017ff17723e */ /* 0x000fc400000000ff */
[----:B------:R3:W-:Y:S01]  /*6e70*/  STG.E.U16 desc[UR10][R18.64], R11 ;  /* 0x0000000b12007986 */ /* 0x0007e2000c10150a */
[----:B-----5:R-:W-:-:S03]  /*6e80*/  PRMT R13, R30, 0x7610, R13 ;  /* 0x000076101e0d7816 */ /* 0x020fc6000000000d */
[----:B------:R-:W5:Y:S01]  /*6e90*/  LDS R28, [R5+0x40c0] ;  /* 0x0040c000051c7984 */ /* 0x000f620000000800 */
[----:B-1----:R-:W-:Y:S01]  /*6ea0*/  IMAD.WIDE R16, R25, 0x2, R6 ;  /* 0x0000000219107825 */ /* 0x002fe200078e0206 */
[----:B---3--:R-:W-:Y:S02]  /*6eb0*/  F2FP.F16.F32.PACK_AB R24, RZ, R24 ;  /* 0x00000018ff18723e */ /* 0x008fe400000000ff */
[----:B------:R-:W1:Y:S01]  /*6ec0*/  LDS R29, [R5+0x4100] ;  /* 0x00410000051d7984 */ /* 0x000e620000000800 */
[C---:B------:R-:W-:Y:S02]  /*6ed0*/  IMAD R25, R4.reuse, 0x8, R25 ;  /* 0x0000000804197824 */ /* 0x040fe400078e0219 */
[----:B------:R-:W-:Y:S01]  /*6ee0*/  IMAD.WIDE R20, R4, 0x2, R16 ;  /* 0x0000000204147825 */ /* 0x000fe200078e0210 */
[----:B------:R-:W-:Y:S01]  /*6ef0*/  PRMT R19, R0, 0x7610, R19 ;  /* 0x0000761000137816 */ /* 0x000fe20000000013 */
[----:B------:R-:W3:Y:S01]  /*6f00*/  LDS R31, [R5+0x4140] ;  /* 0x00414000051f7984 */ /* 0x000ee20000000800 */
[----:B------:R-:W-:Y:S01]  /*6f10*/  PRMT R35, R24, 0x7610, R35 ;  /* 0x0000761018237816 */ /* 0x000fe20000000023 */
[----:B------:R-:W-:-:S02]  /*6f20*/  IMAD.WIDE R10, R4, 0x2, R8 ;  /* 0x00000002040a7825 */ /* 0x000fc400078e0208 */
[----:B------:R-:W3:Y:S04]  /*6f30*/  LDS R0, [R5+0x4180] ;  /* 0x0041800005007984 */ /* 0x000ee80000000800 */
[----:B------:R2:W-:Y:S01]  /*6f40*/  STG.E.U16 desc[UR10][R14.64], R13 ;  /* 0x0000000d0e007986 */ /* 0x0005e2000c10150a */
[----:B----4-:R-:W-:-:S03]  /*6f50*/  F2FP.F16.F32.PACK_AB R27, RZ, R27 ;  /* 0x0000001bff1b723e */ /* 0x010fc600000000ff */
[----:B------:R-:W4:Y:S04]  /*6f60*/  LDS R30, [R5+0x41c0] ;  /* 0x0041c000051e7984 */ /* 0x000f280000000800 */
[----:B------:R5:W-:Y:S04]  /*6f70*/  STG.E.U16 desc[UR10][R2.64], R33 ;  /* 0x0000002102007986 */ /* 0x000be8000c10150a */
[----:B------:R1:W-:Y:S01]  /*6f80*/  STG.E.U16 desc[UR10][R8.64], R19 ;  /* 0x0000001308007986 */ /* 0x0003e2000c10150a */
[----:B--2---:R-:W-:Y:S01]  /*6f90*/  PRMT R15, R22, 0x7610, R15 ;  /* 0x00007610160f7816 */ /* 0x004fe2000000000f */
[C---:B------:R-:W-:Y:S01]  /*6fa0*/  IMAD.WIDE R12, R4.reuse, 0x2, R10 ;  /* 0x00000002040c7825 */ /* 0x040fe200078e020a */
[----:B------:R-:W-:Y:S01]  /*6fb0*/  F2FP.F16.F32.PACK_AB R26, RZ, R26 ;  /* 0x0000001aff1a723e */ /* 0x000fe200000000ff */
[----:B------:R-:W2:Y:S04]  /*6fc0*/  LDS R32, [R5+0x4200] ;  /* 0x0042000005207984 */ /* 0x000ea80000000800 */
[----:B------:R-:W2:Y:S01]  /*6fd0*/  LDS R22, [R5+0x4240] ;  /* 0x0042400005167984 */ /* 0x000ea20000000800 */
[----:B-----5:R-:W-:Y:S01]  /*6fe0*/  IMAD.WIDE R2, R4, 0x2, R12 ;  /* 0x0000000204027825 */ /* 0x020fe200078e020c */
[----:B------:R-:W-:-:S02]  /*6ff0*/  F2FP.F16.F32.PACK_AB R28, RZ, R28 ;  /* 0x0000001cff1c723e */ /* 0x000fc400000000ff */
[----:B------:R-:W5:Y:S01]  /*7000*/  LDS R33, [R5+0x4300] ;  /* 0x0043000005217984 */ /* 0x000f620000000800 */
[----:B-1----:R-:W-:Y:S01]  /*7010*/  IMAD.WIDE R8, R4, 0x2, R20 ;  /* 0x0000000204087825 */ /* 0x002fe200078e0214 */
[----:B------:R-:W-:Y:S02]  /*7020*/  PRMT R19, R23, 0x7610, R19 ;  /* 0x0000761017137816 */ /* 0x000fe40000000013 */
[----:B------:R1:W-:Y:S01]  /*7030*/  STG.E.U16 desc[UR10][R10.64], R15 ;  /* 0x0000000f0a007986 */ /* 0x0003e2000c10150a */
[----:B------:R-:W-:-:S03]  /*7040*/  F2FP.F16.F32.PACK_AB R29, RZ, R29 ;  /* 0x0000001dff1d723e */ /* 0x000fc600000000ff */
[----:B------:R-:W5:Y:S01]  /*7050*/  LDS R23, [R5+0x4280] ;  /* 0x0042800005177984 */ /* 0x000f620000000800 */
[----:B---3--:R-:W-:-:S03]  /*7060*/  F2FP.F16.F32.PACK_AB R31, RZ, R31 ;  /* 0x0000001fff1f723e */ /* 0x008fc600000000ff */
[----:B------:R3:W-:Y:S01]  /*7070*/  STG.E.U16 desc[UR10][R12.64], R19 ;  /* 0x000000130c007986 */ /* 0x0007e2000c10150a */
[----:B------:R-:W-:Y:S01]  /*7080*/  F2FP.F16.F32.PACK_AB R0, RZ, R0 ;  /* 0x00000000ff00723e */ /* 0x000fe200000000ff */
[C---:B-1----:R-:W-:Y:S01]  /*7090*/  IMAD.WIDE R14, R4.reuse, 0x2, R8 ;  /* 0x00000002040e7825 */ /* 0x042fe200078e0208 */
[----:B------:R-:W-:Y:S01]  /*70a0*/  PRMT R11, R27, 0x7610, R11 ;  /* 0x000076101b0b7816 */ /* 0x000fe2000000000b */
[----:B------:R1:W-:Y:S01]  /*70b0*/  STG.E.U16 desc[UR10][R2.64], R35 ;  /* 0x0000002302007986 */ /* 0x0003e2000c10150a */
[----:B------:R-:W5:Y:S01]  /*70c0*/  LDC R27, c[0x0][0x39c] ;  /* 0x0000e700ff1b7b82 */ /* 0x000f620000000800 */
[----:B----4-:R-:W-:Y:S02]  /*70d0*/  F2FP.F16.F32.PACK_AB R30, RZ, R30 ;  /* 0x0000001eff1e723e */ /* 0x010fe400000000ff */
[----:B------:R-:W-:Y:S01]  /*70e0*/  STG.E.U16 desc[UR10][R16.64], R34 ;  /* 0x0000002210007986 */ /* 0x000fe2000c10150a */
[----:B---3--:R-:W-:-:S03]  /*70f0*/  IMAD.WIDE R18, R4, 0x2, R14 ;  /* 0x0000000204127825 */ /* 0x008fc600078e020e */
[----:B------:R3:W-:Y:S01]  /*7100*/  STG.E.U16 desc[UR10][R20.64], R26 ;  /* 0x0000001a14007986 */ /* 0x0007e2000c10150a */
[----:B------:R-:W-:-:S03]  /*7110*/  IMAD.WIDE R12, R25, 0x2, R6 ;  /* 0x00000002190c7825 */ /* 0x000fc600078e0206 */
[----:B------:R4:W-:Y:S01]  /*7120*/  STG.E.U16 desc[UR10][R8.64], R11 ;  /* 0x0000000b08007986 */ /* 0x0009e2000c10150a */
[----:B-1----:R-:W1:Y:S01]  /*7130*/  LDC R35, c[0x0][0x39c] ;  /* 0x0000e700ff237b82 */ /* 0x002e620000000800 */
[----:B------:R-:W-:Y:S01]  /*7140*/  IMAD.WIDE R2, R4, 0x2, R18 ;  /* 0x0000000204027825 */ /* 0x000fe200078e0212 */
[----:B--2---:R-:W-:Y:S01]  /*7150*/  F2FP.F16.F32.PACK_AB R32, RZ, R32 ;  /* 0x00000020ff20723e */ /* 0x004fe200000000ff */
[----:B------:R-:W2:Y:S01]  /*7160*/  LDS R24, [R5+0x42c0] ;  /* 0x0042c00005187984 */ /* 0x000ea20000000800 */
[----:B------:R-:W-:-:S03]  /*7170*/  F2FP.F16.F32.PACK_AB R22, RZ, R22 ;  /* 0x00000016ff16723e */ /* 0x000fc600000000ff */
[----:B------:R4:W-:Y:S01]  /*7180*/  STG.E.U16 desc[UR10][R14.64], R28 ;  /* 0x0000001c0e007986 */ /* 0x0009e2000c10150a */
[----:B---3--:R-:W3:Y:S01]  /*7190*/  LDC R21, c[0x0][0x39c] ;  /* 0x0000e700ff157b82 */ /* 0x008ee20000000800 */
[----:B-----5:R-:W-:Y:S02]  /*71a0*/  F2FP.F16.F32.PACK_AB R33, RZ, R33 ;  /* 0x00000021ff21723e */ /* 0x020fe400000000ff */
[----:B----4-:R-:W-:Y:S01]  /*71b0*/  PRMT R9, R0, 0x7610, R9 ;  /* 0x0000761000097816 */ /* 0x010fe20000000009 */
[----:B------:R4:W-:Y:S01]  /*71c0*/  STG.E.U16 desc[UR10][R18.64], R29 ;  /* 0x0000001d12007986 */ /* 0x0009e2000c10150a */
[----:B------:R-:W-:-:S03]  /*71d0*/  IMAD.WIDE R10, R4, 0x2, R2 ;  /* 0x00000002040a7825 */ /* 0x000fc600078e0202 */
[----:B------:R-:W5:Y:S01]  /*71e0*/  LDS R0, [R5+0x43c0] ;  /* 0x0043c00005007984 */ /* 0x000f620000000800 */
[----:B------:R-:W2:Y:S01]  /*71f0*/  LDC R26, c[0x0][0x39c] ;  /* 0x0000e700ff1a7b82 */ /* 0x000ea20000000800 */
[----:B------:R-:W-:Y:S01]  /*7200*/  F2FP.F16.F32.PACK_AB R23, RZ, R23 ;  /* 0x00000017ff17723e */ /* 0x000fe200000000ff */
[C---:B------:R-:W-:Y:S01]  /*7210*/  IMAD.WIDE R6, R4.reuse, 0x2, R10 ;  /* 0x0000000204067825 */ /* 0x040fe200078e020a */
[----:B------:R4:W-:Y:S02]  /*7220*/  STG.E.U16 desc[UR10][R2.64], R31 ;  /* 0x0000001f02007986 */ /* 0x0009e4000c10150a */
[----:B------:R-:W-:Y:S02]  /*7230*/  PRMT R28, R23, 0x7610, R28 ;  /* 0x00007610171c7816 */ /* 0x000fe4000000001c */
[----:B------:R-:W1:Y:S01]  /*7240*/  LDS R16, [R5+0x4340] ;  /* 0x0043400005107984 */ /* 0x000e620000000800 */
[----:B----4-:R-:W4:Y:S03]  /*7250*/  LDC R29, c[0x0][0x39c] ;  /* 0x0000e700ff1d7b82 */ /* 0x010f260000000800 */
[----:B------:R-:W3:Y:S01]  /*7260*/  LDS R17, [R5+0x4380] ;  /* 0x0043800005117984 */ /* 0x000ee20000000800 */
[----:B------:R-:W-:-:S03]  /*7270*/  IMAD.WIDE R2, R4, 0x2, R12 ;  /* 0x0000000204027825 */ /* 0x000fc600078e020c */
[----:B------:R-:W4:Y:S01]  /*7280*/  LDS R18, [R5+0x6000] ;  /* 0x0060000005127984 */ /* 0x000f220000000800 */
[----:B------:R-:W4:Y:S03]  /*7290*/  LDC.64 R14, c[0x0][0x390] ;  /* 0x0000e400ff0e7b82 */ /* 0x000f260000000a00 */
[----:B------:R2:W-:Y:S04]  /*72a0*/  STG.E.U16 desc[UR10][R10.64], R9 ;  /* 0x000000090a007986 */ /* 0x0005e8000c10150a */
[----:B------:R5:W-:Y:S01]  /*72b0*/  STG.E.U16 desc[UR10][R6.64], R30 ;  /* 0x0000001e06007986 */ /* 0x000be2000c10150a */
[----:B------:R-:W4:Y:S01]  /*72c0*/  LDC R31, c[0x0][0x39c] ;  /* 0x0000e700ff1f7b82 */ /* 0x000f220000000800 */
[----:B--2---:R-:W-:Y:S01]  /*72d0*/  IMAD R25, R26, 0x8, R25 ;  /* 0x000000081a197824 */ /* 0x004fe200078e0219 */
[----:B------:R-:W-:Y:S01]  /*72e0*/  F2FP.F16.F32.PACK_AB R24, RZ, R24 ;  /* 0x00000018ff18723e */ /* 0x000fe200000000ff */
[----:B------:R-:W2:Y:S01]  /*72f0*/  LDS R19, [R5+0x6080] ;  /* 0x0060800005137984 */ /* 0x000ea20000000800 */
[----:B------:R-:W-:-:S03]  /*7300*/  IMAD.WIDE R8, R4, 0x2, R2 ;  /* 0x0000000204087825 */ /* 0x000fc600078e0202 */
[----:B------:R1:W-:Y:S01]  /*7310*/  STG.E.U16 desc[UR10][R12.64], R32 ;  /* 0x000000200c007986 */ /* 0x0003e2000c10150a */
[----:B------:R-:W2:Y:S01]  /*7320*/  LDC R26, c[0x0][0x39c] ;  /* 0x0000e700ff1a7b82 */ /* 0x000ea20000000800 */
[----:B-----5:R-:W-:Y:S02]  /*7330*/  PRMT R30, R33, 0x7610, R30 ;  /* 0x00007610211e7816 */ /* 0x020fe4000000001e */
[----:B------:R-:W5:Y:S01]  /*7340*/  LDS R20, [R5+0x60c0] ;  /* 0x0060c00005147984 */ /* 0x000f620000000800 */
[----:B------:R-:W-:Y:S01]  /*7350*/  IMAD.WIDE R10, R4, 0x2, R8 ;  /* 0x00000002040a7825 */ /* 0x000fe200078e0208 */
[----:B------:R-:W-:Y:S02]  /*7360*/  F2FP.F16.F32.PACK_AB R0, RZ, R0 ;  /* 0x00000000ff00723e */ /* 0x000fe400000000ff */
[----:B------:R-:W5:Y:S01]  /*7370*/  LDS R4, [R5+0x6040] ;  /* 0x0060400005047984 */ /* 0x000f620000000800 */
[----:B------:R-:W5:Y:S01]  /*7380*/  LDC R33, c[0x0][0x39c] ;  /* 0x0000e700ff217b82 */ /* 0x000f620000000800 */
[----:B------:R-:W-:Y:S01]  /*7390*/  IMAD.WIDE R6, R27, 0x2, R10 ;  /* 0x000000021b067825 */ /* 0x000fe200078e020a */
[----:B-1----:R-:W-:Y:S01]  /*73a0*/  PRMT R13, R22, 0x7610, R13 ;  /* 0x00007610160d7816 */ /* 0x002fe2000000000d */
[----:B------:R-:W1:Y:S01]  /*73b0*/  LDS R23, [R5+0x6180] ;  /* 0x0061800005177984 */ /* 0x000e620000000800 */
[----:B------:R-:W-:-:S04]  /*73c0*/  F2FP.F16.F32.PACK_AB R16, RZ, R16 ;  /* 0x00000010ff10723e */ /* 0x000fc800000000ff */
[----:B------:R-:W1:Y:S01]  /*73d0*/  LDC R27, c[0x0][0x39c] ;  /* 0x0000e700ff1b7b82 */ /* 0x000e620000000800 */
[----:B------:R4:W-:Y:S01]  /*73e0*/  STG.E.U16 desc[UR10][R2.64], R13 ;  /* 0x0000000d02007986 */ /* 0x0009e2000c10150a */
[----:B---3--:R-:W-:-:S03]  /*73f0*/  F2FP.F16.F32.PACK_AB R17, RZ, R17 ;  /* 0x00000011ff11723e */ /* 0x008fc600000000ff */
[----:B------:R-:W3:Y:S01]  /*7400*/  LDS R22, [R5+0x6140] ;  /* 0x0061400005167984 */ /* 0x000ee20000000800 */
[----:B----4-:R-:W-:-:S03]  /*7410*/  F2FP.F16.F32.PACK_AB R18, RZ, R18 ;  /* 0x00000012ff12723e */ /* 0x010fc600000000ff */
[----:B------:R4:W-:Y:S01]  /*7420*/  STG.E.U16 desc[UR10][R8.64], R28 ;  /* 0x0000001c08007986 */ /* 0x0009e2000c10150a */
[----:B------:R-:W-:-:S03]  /*7430*/  IMAD.WIDE R12, R21, 0x2, R6 ;  /* 0x00000002150c7825 */ /* 0x000fc600078e0206 */
[----:B------:R1:W-:Y:S04]  /*7440*/  STG.E.U16 desc[UR10][R10.64], R24 ;  /* 0x000000180a007986 */ /* 0x0003e8000c10150a */
[----:B------:R-:W3:Y:S01]  /*7450*/  LDS R21, [R5+0x6100] ;  /* 0x0061000005157984 */ /* 0x000ee20000000800 */
[----:B------:R-:W-:Y:S01]  /*7460*/  IMAD.WIDE R2, R29, 0x2, R12 ;  /* 0x000000021d027825 */ /* 0x000fe200078e020c */
[----:B--2---:R-:W-:Y:S01]  /*7470*/  F2FP.F16.F32.PACK_AB R19, RZ, R19 ;  /* 0x00000013ff13723e */ /* 0x004fe200000000ff */
[----:B------:R-:W2:Y:S01]  /*7480*/  LDC R29, c[0x0][0x39c] ;  /* 0x0000e700ff1d7b82 */ /* 0x000ea20000000800 */
[----:B------:R1:W-:Y:S01]  /*7490*/  STG.E.U16 desc[UR10][R6.64], R30 ;  /* 0x0000001e06007986 */ /* 0x0003e2000c10150a */
[----:B----4-:R-:W-:Y:S01]  /*74a0*/  IMAD.WIDE R8, R25, 0x2, R14 ;  /* 0x0000000219087825 */ /* 0x010fe200078e020e */
[----:B------:R-:W-:-:S02]  /*74b0*/  PRMT R15, R0, 0x7610, R15 ;  /* 0x00007610000f7816 */ /* 0x000fc4000000000f */
[----:B------:R-:W4:Y:S01]  /*74c0*/  LDS R0, [R5+0x61c0] ;  /* 0x0061c00005007984 */ /* 0x000f220000000800 */
[----:B-----5:R-:W-:Y:S01]  /*74d0*/  F2FP.F16.F32.PACK_AB R20, RZ, R20 ;  /* 0x00000014ff14723e */ /* 0x020fe200000000ff */
[----:B------:R-:W-:Y:S02]  /*74e0*/  IMAD R25, R26, 0x8, R25 ;  /* 0x000000081a197824 */ /* 0x000fe400078e0219 */
[----:B-1----:R-:W-:Y:S01]  /*74f0*/  IMAD.WIDE R10, R27, 0x2, R8 ;  /* 0x000000021b0a7825 */ /* 0x002fe200078e0208 */
[----:B------:R-:W-:Y:S01]  /*7500*/  STG.E.U16 desc[UR10][R12.64], R16 ;  /* 0x000000100c007986 */ /* 0x000fe2000c10150a */
[----:B------:R-:W1:Y:S01]  /*7510*/  LDC R27, c[0x0][0x39c] ;  /* 0x0000e700ff1b7b82 */ /* 0x000e620000000800 */
[----:B------:R-:W-:Y:S01]  /*7520*/  F2FP.F16.F32.PACK_AB R4, RZ, R4 ;  /* 0x00000004ff04723e */ /* 0x000fe200000000ff */
[----:B------:R-:W-:Y:S01]  /*7530*/  IMAD.WIDE R6, R31, 0x2, R2 ;  /* 0x000000021f067825 */ /* 0x000fe200078e0202 */
[----:B------:R5:W-:Y:S01]  /*7540*/  STG.E.U16 desc[UR10][R2.64], R17 ;  /* 0x0000001102007986 */ /* 0x000be2000c10150a */
[----:B------:R-:W-:-:S03]  /*7550*/  F2FP.F16.F32.PACK_AB R23, RZ, R23 ;  /* 0x00000017ff17723e */ /* 0x000fc600000000ff */
[----:B------:R4:W-:Y:S01]  /*7560*/  STG.E.U16 desc[UR10][R6.64], R15 ;  /* 0x0000000f06007986 */ /* 0x0009e2000c10150a */
[----:B------:R-:W1:Y:S01]  /*7570*/  LDC R31, c[0x0][0x39c] ;  /* 0x0000e700ff1f7b82 */ /* 0x000e620000000800 */
[----:B------:R-:W-:Y:S02]  /*7580*/  PRMT R28, R23, 0x7610, R28 ;  /* 0x00007610171c7816 */ /* 0x000fe4000000001c */
[----:B------:R-:W1:Y:S01]  /*7590*/  LDS R24, [R5+0x6240] ;  /* 0x0062400005187984 */ /* 0x000e620000000800 */
[----:B---3--:R-:W-:Y:S02]  /*75a0*/  F2FP.F16.F32.PACK_AB R22, RZ, R22 ;  /* 0x00000016ff16723e */ /* 0x008fe400000000ff */
[----:B-----5:R-:W-:Y:S02]  /*75b0*/  PRMT R3, R18, 0x7610, R3 ;  /* 0x0000761012037816 */ /* 0x020fe40000000003 */
[----:B------:R-:W3:Y:S01]  /*75c0*/  LDC.64 R16, c[0x0][0x390] ;  /* 0x0000e400ff107b82 */ /* 0x000ee20000000a00 */
[----:B------:R-:W5:Y:S01]  /*75d0*/  LDS R18, [R5+0x6200] ;  /* 0x0062000005127984 */ /* 0x000f620000000800 */
[----:B----4-:R-:W-:Y:S01]  /*75e0*/  IMAD.WIDE R14, R33, 0x2, R10 ;  /* 0x00000002210e7825 */ /* 0x010fe200078e020a */
[----:B------:R-:W-:-:S02]  /*75f0*/  PRMT R7, R4, 0x7610, R7 ;  /* 0x0000761004077816 */ /* 0x000fc40000000007 */
[----:B------:R2:W-:Y:S03]  /*7600*/  STG.E.U16 desc[UR10][R8.64], R3 ;  /* 0x0000000308007986 */ /* 0x0005e6000c10150a */
[----:B------:R-:W4:Y:S01]  /*7610*/  LDC R33, c[0x0][0x39c] ;  /* 0x0000e700ff217b82 */ /* 0x000f220000000800 */
[----:B------:R-:W-:Y:S01]  /*7620*/  IMAD.WIDE R12, R35, 0x2, R14 ;  /* 0x00000002230c7825 */ /* 0x000fe200078e020e */
[----:B------:R-:W3:Y:S01]  /*7630*/  LDS R4, [R5+0x6280] ;  /* 0x0062800005047984 */ /* 0x000ee20000000800 */
[----:B------:R-:W-:-:S03]  /*7640*/  F2FP.F16.F32.PACK_AB R21, RZ, R21 ;  /* 0x00000015ff15723e */ /* 0x000fc600000000ff */
[----:B------:R1:W-:Y:S02]  /*7650*/  STG.E.U16 desc[UR10][R10.64], R7 ;  /* 0x000000070a007986 */ /* 0x0003e4000c10150a */
[----:B------:R-:W4:Y:S01]  /*7660*/  LDC R23, c[0x0][0x39c] ;  /* 0x0000e700ff177b82 */ /* 0x000f220000000800 */
[----:B--2---:R-:W-:Y:S01]  /*7670*/  IMAD.WIDE R2, R29, 0x2, R12 ;  /* 0x000000021d027825 */ /* 0x004fe200078e020c */
[----:B------:R-:W-:Y:S01]  /*7680*/  PRMT R9, R19, 0x7610, R9 ;  /* 0x0000761013097816 */ /* 0x000fe20000000009 */
[----:B------:R-:W2:Y:S01]  /*7690*/  LDS R30, [R5+0xc200] ;  /* 0x00c20000051e7984 */ /* 0x000ea20000000800 */
[----:B------:R-:W-:-:S03]  /*76a0*/  F2FP.F16.F32.PACK_AB R0, RZ, R0 ;  /* 0x00000000ff00723e */ /* 0x000fc600000000ff */
[----:B------:R5:W-:Y:S01]  /*76b0*/  STG.E.U16 desc[UR10][R14.64], R9 ;  /* 0x000000090e007986 */ /* 0x000be2000c10150a */
[----:B------:R-:W2:Y:S01]  /*76c0*/  LDC R29, c[0x0][0x39c] ;  /* 0x0000e700ff1d7b82 */ /* 0x000ea20000000800 */
[----:B-1----:R-:W-:Y:S01]  /*76d0*/  IMAD.WIDE R6, R31, 0x2, R2 ;  /* 0x000000021f067825 */ /* 0x002fe200078e0202 */
[----:B------:R-:W-:Y:S01]  /*76e0*/  PRMT R11, R20, 0x7610, R11 ;  /* 0x00007610140b7816 */ /* 0x000fe2000000000b */
[----:B------:R-:W1:Y:S04]  /*76f0*/  LDS R19, [R5+0x62c0] ;  /* 0x0062c00005137984 */ /* 0x000e680000000800 */
[----:B------:R-:W1:Y:S01]  /*7700*/  LDS R20, [R5+0x6300] ;  /* 0x0063000005147984 */ /* 0x000e620000000800 */
[----:B------:R-:W1:Y:S01]  /*7710*/  LDC R31, c[0x0][0x39c] ;  /* 0x0000e700ff1f7b82 */ /* 0x000e620000000800 */
[----:B-----5:R-:W-:Y:S01]  /*7720*/  IMAD.WIDE R8, R27, 0x2, R6 ;  /* 0x000000021b087825 */ /* 0x020fe200078e0206 */
[----:B------:R-:W-:Y:S01]  /*7730*/  PRMT R14, R21, 0x7610, R14 ;  /* 0x00007610150e7816 */ /* 0x000fe2000000000e */
[----:B------:R3:W-:Y:S01]  /*7740*/  STG.E.U16 desc[UR10][R12.64], R11 ;  /* 0x0000000b0c007986 */ /* 0x0007e2000c10150a */
[----:B------:R-:W-:-:S02]  /*7750*/  PRMT R27, R22, 0x7610, R27 ;  /* 0x00007610161b7816 */ /* 0x000fc4000000001b */
[----:B------:R-:W-:Y:S02]  /*7760*/  F2FP.F16.F32.PACK_AB R24, RZ, R24 ;  /* 0x00000018ff18723e */ /* 0x000fe400000000ff */
[----:B------:R-:W5:Y:S01]  /*7770*/  LDC R15, c[0x0][0x39c] ;  /* 0x0000e700ff0f7b82 */ /* 0x000f620000000800 */
[----:B------:R2:W-:Y:S01]  /*7780*/  STG.E.U16 desc[UR10][R2.64], R14 ;  /* 0x0000000e02007986 */ /* 0x0005e2000c10150a */
[----:B------:R-:W-:Y:S02]  /*7790*/  F2FP.F16.F32.PACK_AB R18, RZ, R18 ;  /* 0x00000012ff12723e */ /* 0x000fe400000000ff */
[----:B------:R-:W-:Y:S01]  /*77a0*/  PRMT R26, R24, 0x7610, R26 ;  /* 0x00007610181a7816 */ /* 0x000fe2000000001a */
[----:B------:R2:W-:Y:S01]  /*77b0*/  STG.E.U16 desc[UR10][R6.64], R27 ;  /* 0x0000001b06007986 */ /* 0x0005e2000c10150a */
[----:B---3--:R-:W-:-:S03]  /*77c0*/  IMAD.WIDE R12, R25, 0x2, R16 ;  /* 0x00000002190c7825 */ /* 0x008fc600078e0210 */
[----:B------:R-:W3:Y:S01]  /*77d0*/  LDS R21, [R5+0x6340] ;  /* 0x0063400005157984 */ /* 0x000ee20000000800 */
[----:B------:R-:W5:Y:S01]  /*77e0*/  LDC R24, c[0x0][0x39c] ;  /* 0x0000e700ff187b82 */ /* 0x000f620000000800 */
[----:B------:R-:W-:Y:S01]  /*77f0*/  F2FP.F16.F32.PACK_AB R4, RZ, R4 ;  /* 0x00000004ff04723e */ /* 0x000fe200000000ff */
[----:B----4-:R-:W-:Y:S01]  /*7800*/  IMAD.WIDE R10, R33, 0x2, R8 ;  /* 0x00000002210a7825 */ /* 0x010fe200078e0208 */
[----:B------:R-:W4:Y:S03]  /*7810*/  LDS R16, [R5+0x63c0] ;  /* 0x0063c00005107984 */ /* 0x000f260000000800 */
[----:B--2---:R-:W-:Y:S01]  /*7820*/  IMAD.WIDE R2, R29, 0x2, R12 ;  /* 0x000000021d027825 */ /* 0x004fe200078e020c */
[----:B------:R-:W2:Y:S01]  /*7830*/  LDS R22, [R5+0x6380] ;  /* 0x0063800005167984 */ /* 0x000ea20000000800 */
[----:B------:R-:W2:Y:S01]  /*7840*/  LDC R27, c[0x0][0x39c] ;  /* 0x0000e700ff1b7b82 */ /* 0x000ea20000000800 */
[----:B------:R-:W-:-:S02]  /*7850*/  PRMT R7, R0, 0x7610, R7 ;  /* 0x0000761000077816 */ /* 0x000fc40000000007 */
[----:B------:R-:W2:Y:S01]  /*7860*/  LDS R17, [R5+0x8000] ;  /* 0x0080000005117984 */ /* 0x000ea20000000800 */
[----:B------:R-:W-:-:S03]  /*7870*/  F2FP.F16.F32.PACK_AB R30, RZ, R30 ;  /* 0x0000001eff1e723e */ /* 0x000fc600000000ff */
[----:B------:R5:W-:Y:S01]  /*7880*/  STG.E.U16 desc[UR10][R8.64], R28 ;  /* 0x0000001c08007986 */ /* 0x000be2000c10150a */
[----:B------:R-:W2:Y:S01]  /*7890*/  LDC R29, c[0x0][0x39c] ;  /* 0x0000e700ff1d7b82 */ /* 0x000ea20000000800 */
[----:B-1----:R-:W-:Y:S02]  /*78a0*/  F2FP.F16.F32.PACK_AB R19, RZ, R19 ;  /* 0x00000013ff13723e */ /* 0x002fe400000000ff */
[----:B------:R1:W-:Y:S01]  /*78b0*/  STG.E.U16 desc[UR10][R10.64], R7 ;  /* 0x000000070a007986 */ /* 0x0003e2000c10150a */
[----:B------:R-:W-:-:S03]  /*78c0*/  F2FP.F16.F32.PACK_AB R20, RZ, R20 ;  /* 0x00000014ff14723e */ /* 0x000fc600000000ff */
[----:B------:R-:W2:Y:S01]  /*78d0*/  LDS R0, [R5+0x8040] ;  /* 0x0080400005007984 */ /* 0x000ea20000000800 */
[----:B------:R-:W2:Y:S01]  /*78e0*/  LDC R33, c[0x0][0x39c] ;  /* 0x0000e700ff217b82 */ /* 0x000ea20000000800 */
[----:B-----5:R-:W-:Y:S01]  /*78f0*/  IMAD R25, R24, 0x8, R25 ;  /* 0x0000000818197824 */ /* 0x020fe200078e0219 */
[----:B------:R-:W-:Y:S02]  /*7900*/  PRMT R9, R18, 0x7610, R9 ;  /* 0x0000761012097816 */ /* 0x000fe40000000009 */
[----:B------:R-:W5:Y:S01]  /*7910*/  LDS R18, [R5+0x8080] ;  /* 0x0080800005127984 */ /* 0x000f620000000800 */
[----:B-1----:R-:W-:Y:S01]  /*7920*/  IMAD.WIDE R6, R15, 0x2, R2 ;  /* 0x000000020f067825 */ /* 0x002fe200078e0202 */
[----:B------:R-:W-:Y:S02]  /*7930*/  PRMT R11, R4, 0x7610, R11 ;  /* 0x00007610040b7816 */ /* 0x000fe4000000000b */
[----:B------:R1:W-:Y:S01]  /*7940*/  STG.E.U16 desc[UR10][R12.64], R9 ;  /* 0x000000090c007986 */ /* 0x0003e2000c10150a */
[----:B------:R-:W5:Y:S03]  /*7950*/  LDC.64 R14, c[0x0][0x390] ;  /* 0x0000e400ff0e7b82 */ /* 0x000f660000000a00 */
[----:B------:R2:W-:Y:S01]  /*7960*/  STG.E.U16 desc[UR10][R2.64], R26 ;  /* 0x0000001a02007986 */ /* 0x0005e2000c10150a */
[----:B---3--:R-:W-:-:S03]  /*7970*/  F2FP.F16.F32.PACK_AB R21, RZ, R21 ;  /* 0x00000015ff15723e */ /* 0x008fc600000000ff */
[----:B------:R3:W-:Y:S01]  /*7980*/  STG.E.U16 desc[UR10][R6.64], R11 ;  /* 0x0000000b06007986 */ /* 0x0007e2000c10150a */
[----:B------:R-:W5:Y:S01]  /*7990*/  LDC R35, c[0x0][0x39c] ;  /* 0x0000e700ff237b82 */ /* 0x000f620000000800 */
[----:B----4-:R-:W-:Y:S01]  /*79a0*/  F2FP.F16.F32.PACK_AB R16, RZ, R16 ;  /* 0x00000010ff10723e */ /* 0x010fe200000000ff */
[----:B-1----:R-:W-:Y:S01]  /*79b0*/  IMAD.WIDE R8, R23, 0x2, R6 ;  /* 0x0000000217087825 */ /* 0x002fe200078e0206 */
[----:B------:R-:W1:Y:S01]  /*79c0*/  LDS R4, [R5+0x8100] ;  /* 0x0081000005047984 */ /* 0x000e620000000800 */
[----:B--2---:R-:W-:-:S03]  /*79d0*/  F2FP.F16.F32.PACK_AB R22, RZ, R22 ;  /* 0x00000016ff16723e */ /* 0x004fc600000000ff */
[----:B------:R-:W2:Y:S01]  /*79e0*/  LDS R23, [R5+0x80c0] ;  /* 0x0080c00005177984 */ /* 0x000ea20000000800 */
[----:B------:R-:W-:Y:S01]  /*79f0*/  IMAD.WIDE R2, R27, 0x2, R8 ;  /* 0x000000021b027825 */ /* 0x000fe200078e0208 */
[----:B------:R-:W-:Y:S01]  /*7a00*/  F2FP.F16.F32.PACK_AB R17, RZ, R17 ;  /* 0x00000011ff11723e */ /* 0x000fe200000000ff */
[----:B------:R-:W4:Y:S01]  /*7a10*/  LDC R27, c[0x0][0x39c] ;  /* 0x0000e700ff1b7b82 */ /* 0x000f220000000800 */
[----:B------:R5:W-:Y:S01]  /*7a20*/  STG.E.U16 desc[UR10][R8.64], R19 ;  /* 0x0000001308007986 */ /* 0x000be2000c10150a */
[----:B---3--:R-:W-:-:S03]  /*7a30*/  IMAD.WIDE R10, R29, 0x2, R2 ;  /* 0x000000021d0a7825 */ /* 0x008fc600078e0202 */
[----:B------:R3:W-:Y:S03]  /*7a40*/  STG.E.U16 desc[UR10][R2.64], R20 ;  /* 0x0000001402007986 */ /* 0x0007e6000c10150a */
[----:B------:R-:W2:Y:S01]  /*7a50*/  LDC R29, c[0x0][0x39c] ;  /* 0x0000e700ff1d7b82 */ /* 0x000ea20000000800 */
[----:B------:R-:W2:Y:S01]  /*7a60*/  LDS R19, [R5+0x8140] ;  /* 0x0081400005137984 */ /* 0x000ea20000000800 */
[----:B------:R-:W-:Y:S01]  /*7a70*/  IMAD.WIDE R12, R31, 0x2, R10 ;  /* 0x000000021f0c7825 */ /* 0x000fe200078e020a */
[----:B------:R-:W-:Y:S02]  /*7a80*/  F2FP.F16.F32.PACK_AB R0, RZ, R0 ;  /* 0x00000000ff00723e */ /* 0x000fe400000000ff */
[----:B------:R-:W2:Y:S01]  /*7a90*/  LDS R20, [R5+0x8180] ;  /* 0x0081800005147984 */ /* 0x000ea20000000800 */
[----:B-----5:R-:W-:Y:S01]  /*7aa0*/  IMAD.WIDE R6, R25, 0x2, R14 ;  /* 0x0000000219067825 */ /* 0x020fe200078e020e */
[----:B------:R-:W-:Y:S01]  /*7ab0*/  PRMT R9, R16, 0x7610, R9 ;  /* 0x0000761010097816 */ /* 0x000fe20000000009 */
[----:B------:R-:W5:Y:S01]  /*7ac0*/  LDC R31, c[0x0][0x39c] ;  /* 0x0000e700ff1f7b82 */ /* 0x000f620000000800 */
[----:B------:R1:W-:Y:S01]  /*7ad0*/  STG.E.U16 desc[UR10][R10.64], R21 ;  /* 0x000000150a007986 */ /* 0x0003e2000c10150a */
[----:B---3--:R-:W-:Y:S01]  /*7ae0*/  IMAD.WIDE R2, R33, 0x2, R12 ;  /* 0x0000000221027825 */ /* 0x008fe200078e020c */
[----:B------:R-:W-:-:S02]  /*7af0*/  PRMT R15, R17, 0x7610, R15 ;  /* 0x00007610110f7816 */ /* 0x000fc4000000000f */
[----:B------:R-:W-:Y:S01]  /*7b00*/  STG.E.U16 desc[UR10][R12.64], R22 ;  /* 0x000000160c007986 */ /* 0x000fe2000c10150a */
[----:B------:R-:W-:Y:S02]  /*7b10*/  F2FP.F16.F32.PACK_AB R18, RZ, R18 ;  /* 0x00000012ff12723e */ /* 0x000fe400000000ff */
[----:B------:R-:W3:Y:S01]  /*7b20*/  LDC R24, c[0x0][0x39c] ;  /* 0x0000e700ff187b82 */ /* 0x000ee20000000800 */
[----:B------:R4:W-:Y:S04]  /*7b30*/  STG.E.U16 desc[UR10][R2.64], R9 ;  /* 0x0000000902007986 */ /* 0x0009e8000c10150a */
[----:B------:R2:W-:Y:S01]  /*7b40*/  STG.E.U16 desc[UR10][R6.64], R15 ;  /* 0x0000000f06007986 */ /* 0x0005e2000c10150a */
[----:B-1----:R-:W-:Y:S02]  /*7b50*/  PRMT R11, R0, 0x7610, R11 ;  /* 0x00007610000b7816 */ /* 0x002fe4000000000b */
[----:B------:R-:W1:Y:S01]  /*7b60*/  LDC R33, c[0x0][0x39c] ;  /* 0x0000e700ff217b82 */ /* 0x000e620000000800 */
[----:B------:R-:W1:Y:S01]  /*7b70*/  LDS R21, [R5+0x8240] ;  /* 0x0082400005157984 */ /* 0x000e620000000800 */
[----:B------:R-:W-:Y:S01]  /*7b80*/  F2FP.F16.F32.PACK_AB R4, RZ, R4 ;  /* 0x00000004ff04723e */ /* 0x000fe200000000ff */
[----:B----4-:R-:W-:-:S02]  /*7b90*/  IMAD.WIDE R8, R27, 0x2, R6 ;  /* 0x000000021b087825 */ /* 0x010fc400078e0206 */
[----:B------:R-:W4:Y:S01]  /*7ba0*/  LDS R16, [R5+0x81c0] ;  /* 0x0081c00005107984 */ /* 0x000f220000000800 */
[----:B--2---:R-:W-:Y:S02]  /*7bb0*/  F2FP.F16.F32.PACK_AB R23, RZ, R23 ;  /* 0x00000017ff17723e */ /* 0x004fe400000000ff */
[----:B------:R-:W2:Y:S01]  /*7bc0*/  LDC R27, c[0x0][0x39c] ;  /* 0x0000e700ff1b7b82 */ /* 0x000ea20000000800 */
[----:B------:R-:W-:Y:S01]  /*7bd0*/  PRMT R28, R4, 0x7610, R28 ;  /* 0x00007610041c7816 */ /* 0x000fe2000000001c */
[----:B------:R-:W4:Y:S01]  /*7be0*/  LDS R17, [R5+0x8200] ;  /* 0x0082000005117984 */ /* 0x000f220000000800 */
[----:B------:R-:W-:Y:S01]  /*7bf0*/  IMAD.WIDE R14, R29, 0x2, R8 ;  /* 0x000000021d0e7825 */ /* 0x000fe200078e0208 */
[----:B------:R-:W-:Y:S02]  /*7c00*/  PRMT R26, R23, 0x7610, R26 ;  /* 0x00007610171a7816 */ /* 0x000fe4000000001a */
[----:B------:R2:W-:Y:S02]  /*7c10*/  STG.E.U16 desc[UR10][R8.64], R11 ;  /* 0x0000000b08007986 */ /* 0x0005e4000c10150a */
[----:B------:R-:W1:Y:S01]  /*7c20*/  LDC R29, c[0x0][0x39c] ;  /* 0x0000e700ff1d7b82 */ /* 0x000e620000000800 */
[----:B-----5:R-:W-:Y:S01]  /*7c30*/  IMAD.WIDE R2, R31, 0x2, R14 ;  /* 0x000000021f027825 */ /* 0x020fe200078e020e */
[----:B------:R-:W5:Y:S01]  /*7c40*/  LDS R22, [R5+0x8280] ;  /* 0x0082800005167984 */ /* 0x000f620000000800 */
[----:B------:R-:W-:-:S02]  /*7c50*/  F2FP.F16.F32.PACK_AB R19, RZ, R19 ;  /* 0x00000013ff13723e */ /* 0x000fc400000000ff */
[----:B---3--:R-:W-:Y:S01]  /*7c60*/  IMAD R25, R24, 0x8, R25 ;  /* 0x0000000818197824 */ /* 0x008fe200078e0219 */
[----:B------:R3:W-:Y:S01]  /*7c70*/  STG.E.U16 desc[UR10][R14.64], R18 ;  /* 0x000000120e007986 */ /* 0x0007e2000c10150a */
[----:B------:R-:W-:Y:S01]  /*7c80*/  IMAD.WIDE R6, R35, 0x2, R2 ;  /* 0x0000000223067825 */ /* 0x000fe200078e0202 */
[----:B------:R-:W5:Y:S01]  /*7c90*/  LDC R31, c[0x0][0x39c] ;  /* 0x0000e700ff1f7b82 */ /* 0x000f620000000800 */
[----:B------:R-:W-:Y:S01]  /*7ca0*/  F2FP.F16.F32.PACK_AB R20, RZ, R20 ;  /* 0x00000014ff14723e */ /* 0x000fe200000000ff */
[----:B------:R1:W-:Y:S03]  /*7cb0*/  STG.E.U16 desc[UR10][R2.64], R26 ;  /* 0x0000001a02007986 */ /* 0x0003e6000c10150a */
[----:B------:R-:W-:Y:S01]  /*7cc0*/  PRMT R24, R20, 0x7610, R24 ;  /* 0x0000761014187816 */ /* 0x000fe20000000018 */
[----:B------:R-:W5:Y:S02]  /*7cd0*/  LDS R0, [R5+0x82c0] ;  /* 0x0082c00005007984 */ /* 0x000f640000000800 */
[----:B------:R-:W5:Y:S01]  /*7ce0*/  LDC.64 R12, c[0x0][0x390] ;  /* 0x0000e400ff0c7b82 */ /* 0x000f620000000a00 */
[----:B--2---:R-:W-:Y:S01]  /*7cf0*/  IMAD.WIDE R10, R27, 0x2, R6 ;  /* 0x000000021b0a7825 */ /* 0x004fe200078e0206 */
[----:B------:R5:W-:Y:S01]  /*7d00*/  STG.E.U16 desc[UR10][R6.64], R28 ;  /* 0x0000001c06007986 */ /* 0x000be2000c10150a */
[----:B---3--:R-:W-:-:S03]  /*7d10*/  PRMT R15, R19, 0x7610, R15 ;  /* 0x00007610130f7816 */ /* 0x008fc6000000000f */
[----:B------:R-:W2:Y:S02]  /*7d20*/  LDS R4, [R5+0x8300] ;  /* 0x0083000005047984 */ /* 0x000ea40000000800 */
[----:B------:R-:W3:Y:S01]  /*7d30*/  LDC R27, c[0x0][0x39c] ;  /* 0x0000e700ff1b7b82 */ /* 0x000ee20000000800 */
[----:B-1----:R-:W-:Y:S01]  /*7d40*/  IMAD.WIDE R2, R29, 0x2, R10 ;  /* 0x000000021d027825 */ /* 0x002fe200078e020a */
[----:B------:R-:W1:Y:S01]  /*7d50*/  LDS R18, [R5+0x8340] ;  /* 0x0083400005127984 */ /* 0x000e620000000800 */
[----:B------:R-:W-:-:S03]  /*7d60*/  F2FP.F16.F32.PACK_AB R21, RZ, R21 ;  /* 0x00000015ff15723e */ /* 0x000fc600000000ff */
[----:B------:R-:W-:Y:S01]  /*7d70*/  STG.E.U16 desc[UR10][R10.64], R15 ;  /* 0x0000000f0a007986 */ /* 0x000fe2000c10150a */
[----:B----4-:R-:W-:Y:S01]  /*7d80*/  F2FP.F16.F32.PACK_AB R16, RZ, R16 ;  /* 0x00000010ff10723e */ /* 0x010fe200000000ff */
[----:B------:R-:W4:Y:S01]  /*7d90*/  LDC R29, c[0x0][0x39c] ;  /* 0x0000e700ff1d7b82 */ /* 0x000f220000000800 */
[----:B-----5:R-:W-:Y:S01]  /*7da0*/  IMAD.WIDE R6, R31, 0x2, R2 ;  /* 0x000000021f067825 */ /* 0x020fe200078e0202 */
[----:B------:R-:W5:Y:S01]  /*7db0*/  LDS R23, [R5+0x8380] ;  /* 0x0083800005177984 */ /* 0x000f620000000800 */
[----:B------:R-:W-:-:S03]  /*7dc0*/  F2FP.F16.F32.PACK_AB R17, RZ, R17 ;  /* 0x00000011ff11723e */ /* 0x000fc600000000ff */
[----:B------:R2:W-:Y:S01]  /*7dd0*/  STG.E.U16 desc[UR10][R2.64], R24 ;  /* 0x0000001802007986 */ /* 0x0005e2000c10150a */
[----:B------:R-:W-:Y:S01]  /*7de0*/  IMAD.WIDE R8, R25, 0x2, R12 ;  /* 0x0000000219087825 */ /* 0x000fe200078e020c */
[----:B------:R-:W4:Y:S02]  /*7df0*/  LDC R31, c[0x0][0x39c] ;  /* 0x0000e700ff1f7b82 */ /* 0x000f240000000800 */
[----:B------:R-:W4:Y:S01]  /*7e00*/  LDS R24, [R5+0xa040] ;  /* 0x00a0400005187984 */ /* 0x000f220000000800 */
[----:B------:R-:W-:Y:S01]  /*7e10*/  F2FP.F16.F32.PACK_AB R22, RZ, R22 ;  /* 0x00000016ff16723e */ /* 0x000fe200000000ff */
[----:B------:R-:W-:Y:S02]  /*7e20*/  IMAD.WIDE R12, R33, 0x2, R8 ;  /* 0x00000002210c7825 */ /* 0x000fe400078e0208 */
[----:B------:R-:W4:Y:S02]  /*7e30*/  LDS R19, [R5+0x83c0] ;  /* 0x0083c00005137984 */ /* 0x000f240000000800 */
[----:B------:R-:W4:Y:S01]  /*7e40*/  LDC R33, c[0x0][0x39c] ;  /* 0x0000e700ff217b82 */ /* 0x000f220000000800 */
[----:B--2---:R-:W-:Y:S01]  /*7e50*/  PRMT R3, R21, 0x7610, R3 ;  /* 0x0000761015037816 */ /* 0x004fe20000000003 */
[----:B------:R-:W2:Y:S01]  /*7e60*/  LDS R20, [R5+0xa000] ;  /* 0x00a0000005147984 */ /* 0x000ea20000000800 */
[----:B---3--:R-:W-:Y:S01]  /*7e70*/  IMAD.WIDE R14, R27, 0x2, R12 ;  /* 0x000000021b0e7825 */ /* 0x008fe200078e020c */
[----:B------:R-:W-:-:S02]  /*7e80*/  F2FP.F16.F32.PACK_AB R0, RZ, R0 ;  /* 0x00000000ff00723e */ /* 0x000fc400000000ff */
[----:B------:R-:W-:Y:S02]  /*7e90*/  STG.E.U16 desc[UR10][R6.64], R16 ;  /* 0x0000001006007986 */ /* 0x000fe4000c10150a */
[----:B------:R-:W3:Y:S02]  /*7ea0*/  LDC R26, c[0x0][0x39c] ;  /* 0x0000e700ff1a7b82 */ /* 0x000ee40000000800 */
[----:B------:R-:W2:Y:S01]  /*7eb0*/  LDS R21, [R5+0xa080] ;  /* 0x00a0800005157984 */ /* 0x000ea20000000800 */
[----:B------:R-:W-:-:S03]  /*7ec0*/  F2FP.F16.F32.PACK_AB R4, RZ, R4 ;  /* 0x00000004ff04723e */ /* 0x000fc600000000ff */
[----:B------:R-:W-:Y:S02]  /*7ed0*/  STG.E.U16 desc[UR10][R8.64], R17 ;  /* 0x0000001108007986 */ /* 0x000fe4000c10150a */
[----:B------:R-:W2:Y:S01]  /*7ee0*/  LDC R11, c[0x0][0x39c] ;  /* 0x0000e700ff0b7b82 */ /* 0x000ea20000000800 */
[----:B-1----:R-:W-:Y:S01]  /*7ef0*/  F2FP.F16.F32.PACK_AB R18, RZ, R18 ;  /* 0x00000012ff12723e */ /* 0x002fe200000000ff */
[----:B------:R4:W-:Y:S04]  /*7f00*/  STG.E.U16 desc[UR10][R12.64], R3 ;  /* 0x000000030c007986 */ /* 0x0009e8000c10150a */
[----:B------:R-:W1:Y:S02]  /*7f10*/  LDS R27, [R5+0xa140] ;  /* 0x00a14000051b7984 */ /* 0x000e640000000800 */
[----:B------:R-:W1:Y:S01]  /*7f20*/  LDC R35, c[0x0][0x39c] ;  /* 0x0000e700ff237b82 */ /* 0x000e620000000800 */
[----:B-----5:R-:W-:Y:S01]  /*7f30*/  F2FP.F16.F32.PACK_AB R23, RZ, R23 ;  /* 0x00000017ff17723e */ /* 0x020fe200000000ff */
[----:B------:R5:W-:Y:S01]  /*7f40*/  STG.E.U16 desc[UR10][R14.64], R22 ;  /* 0x000000160e007986 */ /* 0x000be2000c10150a */
[----:B----4-:R-:W-:-:S03]  /*7f50*/  IMAD.WIDE R2, R29, 0x2, R14 ;  /* 0x000000021d027825 */ /* 0x010fc600078e020e */
[----:B------:R-:W4:Y:S02]  /*7f60*/  LDS R22, [R5+0xa0c0] ;  /* 0x00a0c00005167984 */ /* 0x000f240000000800 */
[----:B------:R-:W5:Y:S01]  /*7f70*/  LDC.64 R16, c[0x0][0x390] ;  /* 0x0000e400ff107b82 */ /* 0x000f620000000a00 */
[----:B------:R-:W-:Y:S01]  /*7f80*/  F2FP.F16.F32.PACK_AB R24, RZ, R24 ;  /* 0x00000018ff18723e */ /* 0x000fe200000000ff */
[----:B---3--:R-:W-:Y:S01]  /*7f90*/  IMAD R25, R26, 0x8, R25 ;  /* 0x000000081a197824 */ /* 0x008fe200078e0219 */
[----:B------:R-:W-:Y:S01]  /*7fa0*/  LDS R28, [R5+0xa180] ;  /* 0x00a18000051c7984 */ /* 0x000fe20000000800 */
[----:B------:R-:W-:Y:S01]  /*7fb0*/  IMAD.WIDE R6, R31, 0x2, R2 ;  /* 0x000000021f067825 */ /* 0x000fe200078e0202 */
[----:B------:R-:W-:Y:S02]  /*7fc0*/  F2FP.F16.F32.PACK_AB R19, RZ, R19 ;  /* 0x00000013ff13723e */ /* 0x000fe400000000ff */
[----:B------:R-:W3:Y:S01]  /*7fd0*/  LDS R26, [R5+0xa100] ;  /* 0x00a10000051a7984 */ /* 0x000ee20000000800 */
[----:B------:R-:W4:Y:S01]  /*7fe0*/  LDC R29, c[0x0][0x39c] ;  /* 0x0000e700ff1d7b82 */ /* 0x000f220000000800 */
[----:B------:R-:W-:-:S02]  /*7ff0*/  IMAD.WIDE R8, R33, 0x2, R6 ;  /* 0x0000000221087825 */ /* 0x000fc400078e0206 */
[----:B------:R-:W-:Y:S01]  /*8000*/  STG.E.U16 desc[UR10][R2.64], R0 ;  /* 0x0000000002007986 */ /* 0x000fe2000c10150a */
[----:B--2---:R-:W-:-:S03]  /*8010*/  F2FP.F16.F32.PACK_AB R20, RZ, R20 ;  /* 0x00000014ff14723e */ /* 0x004fc600000000ff */
[----:B------:R-:W2:Y:S01]  /*8020*/  LDS R0, [R5+0xa1c0] ;  /* 0x00a1c00005007984 */ /* 0x000ea20000000800 */
[----:B------:R-:W3:Y:S01]  /*8030*/  LDC R31, c[0x0][0x39c] ;  /* 0x0000e700ff1f7b82 */ /* 0x000ee20000000800 */
[----:B------:R-:W-:Y:S01]  /*8040*/  IMAD.WIDE R10, R11, 0x2, R8 ;  /* 0x000000020b0a7825 */ /* 0x000fe200078e0208 */
[----:B------:R-:W-:Y:S01]  /*8050*/  F2FP.F16.F32.PACK_AB R21, RZ, R21 ;  /* 0x00000015ff15723e */ /* 0x000fe200000000ff */
[----:B------:R-:W-:Y:S04]  /*8060*/  STG.E.U16 desc[UR10][R6.64], R4 ;  /* 0x0000000406007986 */ /* 0x000fe8000c10150a */
[----:B------:R4:W-:Y:S01]  /*8070*/  STG.E.U16 desc[UR10][R8.64], R18 ;  /* 0x0000001208007986 */ /* 0x0009e2000c10150a */
[----:B------:R-:W2:Y:S01]  /*8080*/  LDC R33, c[0x0][0x39c] ;  /* 0x0000e700ff217b82 */ /* 0x000ea20000000800 */
[----:B-----5:R-:W-:-:S02]  /*8090*/  IMAD.WIDE R14, R25, 0x2, R16 ;  /* 0x00000002190e7825 */ /* 0x020fc400078e0210 */
[----:B------:R5:W-:Y:S01]  /*80a0*/  STG.E.U16 desc[UR10][R10.64], R23 ;  /* 0x000000170a007986 */ /* 0x000be2000c10150a */
[----:B-1----:R-:W-:-:S03]  /*80b0*/  F2FP.F16.F32.PACK_AB R27, RZ, R27 ;  /* 0x0000001bff1b723e */ /* 0x002fc600000000ff */
[----:B------:R-:W1:Y:S01]  /*80c0*/  LDS R4, [R5+0xa200] ;  /* 0x00a2000005047984 */ /* 0x000e620000000800 */
[----:B----4-:R-:W-:Y:S02]  /*80d0*/  IMAD.WIDE R12, R29, 0x2, R10 ;  /* 0x000000021d0c7825 */ /* 0x010fe400078e020a */
[----:B------:R-:W4:Y:S01]  /*80e0*/  LDC R29, c[0x0][0x39c] ;  /* 0x0000e700ff1d7b82 */ /* 0x000f220000000800 */
[----:B------:R-:W1:Y:S01]  /*80f0*/  LDS R23, [R5+0xa240] ;  /* 0x00a2400005177984 */ /* 0x000e620000000800 */
[----:B------:R-:W-:Y:S02]  /*8100*/  PRMT R9, R20, 0x7610, R9 ;  /* 0x0000761014097816 */ /* 0x000fe40000000009 */
[----:B-----5:R-:W-:Y:S01]  /*8110*/  PRMT R11, R24, 0x7610, R11 ;  /* 0x00007610180b7816 */ /* 0x020fe2000000000b */
[----:B---3--:R-:W-:Y:S01]  /*8120*/  IMAD.WIDE R16, R31, 0x2, R14 ;  /* 0x000000021f107825 */ /* 0x008fe200078e020e */
[----:B------:R3:W-:Y:S02]  /*8130*/  STG.E.U16 desc[UR10][R12.64], R19 ;  /* 0x000000130c007986 */ /* 0x0007e4000c10150a */
[----:B------:R-:W5:Y:S01]  /*8140*/  LDC R24, c[0x0][0x39c] ;  /* 0x0000e700ff187b82 */ /* 0x000f620000000800 */
[----:B------:R-:W-:Y:S01]  /*8150*/  F2FP.F16.F32.PACK_AB R22, RZ, R22 ;  /* 0x00000016ff16723e */ /* 0x000fe200000000ff */
[----:B------:R3:W-:Y:S01]  /*8160*/  STG.E.U16 desc[UR10][R14.64], R9 ;  /* 0x000000090e007986 */ /* 0x0007e2000c10150a */
[----:B------:R-:W-:Y:S01]  /*8170*/  IMAD.WIDE R2, R35, 0x2, R16 ;  /* 0x0000000223027825 */ /* 0x000fe200078e0210 */
[----:B------:R-:W-:-:S02]  /*8180*/  F2FP.F16.F32.PACK_AB R26, RZ, R26 ;  /* 0x0000001aff1a723e */ /* 0x000fc400000000ff */
[----:B------:R4:W-:Y:S02]  /*8190*/  STG.E.U16 desc[UR10][R16.64], R11 ;  /* 0x0000000b10007986 */ /* 0x0009e4000c10150a */
[----:B------:R-:W1:Y:S01]  /*81a0*/  LDC R31, c[0x0][0x39c] ;  /* 0x0000e700ff1f7b82 */ /* 0x000e620000000800 */
[----:B------:R-:W-:Y:S01]  /*81b0*/  F2FP.F16.F32.PACK_AB R28, RZ, R28 ;  /* 0x0000001cff1c723e */ /* 0x000fe200000000ff */
[----:B--2---:R-:W-:Y:S01]  /*81c0*/  IMAD.WIDE R6, R33, 0x2, R2 ;  /* 0x0000000221067825 */ /* 0x004fe200078e0202 */
[----:B---3--:R-:W-:Y:S01]  /*81d0*/  PRMT R13, R21, 0x7610, R13 ;  /* 0x00007610150d7816 */ /* 0x008fe2000000000d */
[----:B------:R-:W2:Y:S01]  /*81e0*/  LDS R20, [R5+0xa280] ;  /* 0x00a2800005147984 */ /* 0x000ea20000000800 */
[----:B------:R-:W-:-:S03]  /*81f0*/  F2FP.F16.F32.PACK_AB R0, RZ, R0 ;  /* 0x00000000ff00723e */ /* 0x000fc600000000ff */
[----:B------:R-:W3:Y:S01]  /*8200*/  LDC.64 R18, c[0x0][0x390] ;  /* 0x0000e400ff127b82 */ /* 0x000ee20000000a00 */
[----:B------:R4:W-:Y:S01]  /*8210*/  STG.E.U16 desc[UR10][R2.64], R13 ;  /* 0x0000000d02007986 */ /* 0x0009e2000c10150a */
[----:B------:R-:W-:-:S03]  /*8220*/  IMAD.WIDE R8, R37, 0x2, R6 ;  /* 0x0000000225087825 */ /* 0x000fc600078e0206 */
[----:B------:R-:W2:Y:S03]  /*8230*/  LDS R14, [R5+0xa2c0] ;  /* 0x00a2c000050e7984 */ /* 0x000ea60000000800 */
[----:B------:R-:W2:Y:S01]  /*8240*/  LDC R21, c[0x0][0x39c] ;  /* 0x0000e700ff157b82 */ /* 0x000ea20000000800 */
[----:B----4-:R-:W-:Y:S01]  /*8250*/  IMAD.WIDE R10, R29, 0x2, R8 ;  /* 0x000000021d0a7825 */ /* 0x010fe200078e0208 */
[----:B------:R-:W4:Y:S01]  /*8260*/  LDS R15, [R5+0xa300] ;  /* 0x00a30000050f7984 */ /* 0x000f220000000800 */
[----:B------:R-:W-:Y:S02]  /*8270*/  PRMT R13, R27, 0x7610, R13 ;  /* 0x000076101b0d7816 */ /* 0x000fe4000000000d */
[----:B-----5:R-:W-:Y:S01]  /*8280*/  IMAD R25, R24, 0x8, R25 ;  /* 0x0000000818197824 */ /* 0x020fe200078e0219 */
[----:B------:R3:W-:Y:S02]  /*8290*/  STG.E.U16 desc[UR10][R6.64], R22 ;  /* 0x0000001606007986 */ /* 0x0007e4000c10150a */
[----:B------:R-:W5:Y:S01]  /*82a0*/  LDC R17, c[0x0][0x39c] ;  /* 0x0000e700ff117b82 */ /* 0x000f620000000800 */
[----:B-1----:R-:W-:Y:S01]  /*82b0*/  IMAD.WIDE R2, R31, 0x2, R10 ;  /* 0x000000021f027825 */ /* 0x002fe200078e020a */
[----:B------:R-:W-:Y:S01]  /*82c0*/  F2FP.F16.F32.PACK_AB R4, RZ, R4 ;  /* 0x00000004ff04723e */ /* 0x000fe200000000ff */
[----:B------:R1:W-:Y:S01]  /*82d0*/  STG.E.U16 desc[UR10][R8.64], R26 ;  /* 0x0000001a08007986 */ /* 0x0003e2000c10150a */
[----:B------:R-:W-:-:S03]  /*82e0*/  F2FP.F16.F32.PACK_AB R23, RZ, R23 ;  /* 0x00000017ff17723e */ /* 0x000fc600000000ff */
[----:B------:R2:W-:Y:S01]  /*82f0*/  STG.E.U16 desc[UR10][R10.64], R13 ;  /* 0x0000000d0a007986 */ /* 0x0005e2000c10150a */
[----:B------:R-:W4:Y:S01]  /*8300*/  LDC R27, c[0x0][0x39c] ;  /* 0x0000e700ff1b7b82 */ /* 0x000f220000000800 */
[----:B---3--:R-:W-:Y:S02]  /*8310*/  IMAD.WIDE R6, R25, 0x2, R18 ;  /* 0x0000000219067825 */ /* 0x008fe400078e0212 */
[----:B------:R5:W-:Y:S01]  /*8320*/  STG.E.U16 desc[UR10][R2.64], R28 ;  /* 0x0000001c02007986 */ /* 0x000be2000c10150a */
[----:B-1----:R-:W-:-:S04]  /*8330*/  PRMT R9, R0, 0x7610, R9 ;  /* 0x0000761000097816 */ /* 0x002fc80000000009 */
[----:B------:R-:W1:Y:S01]  /*8340*/  LDC R29, c[0x0][0x39c] ;  /* 0x0000e700ff1d7b82 */ /* 0x000e620000000800 */
[----:B------:R-:W3:Y:S01]  /*8350*/  LDS R18, [R5+0xa3c0] ;  /* 0x00a3c00005127984 */ /* 0x000ee20000000800 */
[----:B--2---:R-:W-:Y:S01]  /*8360*/  IMAD.WIDE R12, R21, 0x2, R2 ;  /* 0x00000002150c7825 */ /* 0x004fe200078e0202 */
[----:B------:R-:W-:Y:S02]  /*8370*/  F2FP.F16.F32.PACK_AB R20, RZ, R20 ;  /* 0x00000014ff14723e */ /* 0x000fe400000000ff */
[----:B------:R-:W2:Y:S01]  /*8380*/  LDS R21, [R5+0xa340] ;  /* 0x00a3400005157984 */ /* 0x000ea20000000800 */
[----:B-----5:R-:W-:Y:S02]  /*8390*/  IMAD.WIDE R2, R17, 0x2, R6 ;  /* 0x0000000211027825 */ /* 0x020fe400078e0206 */
[----:B------:R-:W5:Y:S01]  /*83a0*/  LDC R31, c[0x0][0x39c] ;  /* 0x0000e700ff1f7b82 */ /* 0x000f620000000800 */
[----:B------:R-:W2:Y:S01]  /*83b0*/  LDS R22, [R5+0xa380] ;  /* 0x00a3800005167984 */ /* 0x000ea20000000800 */
[----:B------:R-:W-:-:S03]  /*83c0*/  F2FP.F16.F32.PACK_AB R14, RZ, R14 ;  /* 0x0000000eff0e723e */ /* 0x000fc600000000ff */
[----:B------:R3:W-:Y:S03]  /*83d0*/  STG.E.U16 desc[UR10][R12.64], R9 ;  /* 0x000000090c007986 */ /* 0x0007e6000c10150a */
[----:B------:R-:W2:Y:S01]  /*83e0*/  LDC R0, c[0x0][0x39c] ;  /* 0x0000e700ff007b82 */ /* 0x000ea20000000800 */
[----:B------:R-:W2:Y:S01]  /*83f0*/  LDS R24, [R5+0xc000] ;  /* 0x00c0000005187984 */ /* 0x000ea20000000800 */
[----:B----4-:R-:W-:-:S03]  /*8400*/  F2FP.F16.F32.PACK_AB R15, RZ, R15 ;  /* 0x0000000fff0f723e */ /* 0x010fc600000000ff */
[----:B------:R-:W-:Y:S03]  /*8410*/  STG.E.U16 desc[UR10][R6.64], R4 ;  /* 0x0000000406007986 */ /* 0x000fe6000c10150a */
[----:B------:R-:W4:Y:S01]  /*8420*/  LDC R19, c[0x0][0x39c] ;  /* 0x0000e700ff137b82 */ /* 0x000f220000000800 */
[----:B---3--:R-:W-:Y:S01]  /*8430*/  IMAD.WIDE R8, R27, 0x2, R2 ;  /* 0x000000021b087825 */ /* 0x008fe200078e0202 */
[----:B------:R-:W3:Y:S04]  /*8440*/  LDS R26, [R5+0xc040] ;  /* 0x00c04000051a7984 */ /* 0x000ee80000000800 */
[----:B------:R2:W-:Y:S01]  /*8450*/  STG.E.U16 desc[UR10][R2.64], R23 ;  /* 0x0000001702007986 */ /* 0x0005e2000c10150a */
[----:B-1----:R-:W-:Y:S01]  /*8460*/  IMAD.WIDE R10, R29, 0x2, R8 ;  /* 0x000000021d0a7825 */ /* 0x002fe200078e0208 */
[----:B------:R-:W1:Y:S02]  /*8470*/  LDC.64 R16, c[0x0][0x390] ;  /* 0x0000e400ff107b82 */ /* 0x000e640000000a00 */
[----:B------:R-:W3:Y:S01]  /*8480*/  LDS R23, [R5+0xc0c0] ;  /* 0x00c0c00005177984 */ /* 0x000ee20000000800 */
[----:B-----5:R-:W-:-:S03]  /*8490*/  IMAD.WIDE R12, R31, 0x2, R10 ;  /* 0x000000021f0c7825 */ /* 0x020fc600078e020a */
[----:B------:R-:W5:Y:S02]  /*84a0*/  LDS R27, [R5+0xc100] ;  /* 0x00c10000051b7984 */ /* 0x000f640000000800 */
[----:B------:R-:W5:Y:S01]  /*84b0*/  LDC R29, c[0x0][0x39c] ;  /* 0x0000e700ff1d7b82 */ /* 0x000f620000000800 */
[----:B--2---:R-:W-:Y:S01]  /*84c0*/  IMAD R25, R0, 0x8, R25 ;  /* 0x0000000800197824 */ /* 0x004fe200078e0219 */
[----:B------:R-:W2:Y:S01]  /*84d0*/  LDS R4, [R5+0xc080] ;  /* 0x00c0800005047984 */ /* 0x000ea20000000800 */
[----:B------:R-:W-:Y:S02]  /*84e0*/  PRMT R2, R20, 0x7610, R2 ;  /* 0x0000761014027816 */ /* 0x000fe40000000002 */
[----:B------:R-:W-:Y:S01]  /*84f0*/  PRMT R3, R14, 0x7610, R3 ;  /* 0x000076100e037816 */ /* 0x000fe20000000003 */
[----:B------:R-:W2:Y:S01]  /*8500*/  LDS R20, [R5+0xc140] ;  /* 0x00c1400005147984 */ /* 0x000ea20000000800 */
[----:B------:R-:W-:Y:S01]  /*8510*/  F2FP.F16.F32.PACK_AB R0, RZ, R18 ;  /* 0x00000012ff00723e */ /* 0x000fe200000000ff */
[----:B------:R-:W2:Y:S01]  /*8520*/  LDC R35, c[0x0][0x39c] ;  /* 0x0000e700ff237b82 */ /* 0x000ea20000000800 */
[----:B----4-:R-:W-:Y:S01]  /*8530*/  IMAD.WIDE R6, R19, 0x2, R12 ;  /* 0x0000000213067825 */ /* 0x010fe200078e020c */
[----:B------:R-:W-:Y:S01]  /*8540*/  STG.E.U16 desc[UR10][R8.64], R2 ;  /* 0x0000000208007986 */ /* 0x000fe2000c10150a */
[----:B------:R-:W-:-:S02]  /*8550*/  F2FP.F16.F32.PACK_AB R21, RZ, R21 ;  /* 0x00000015ff15723e */ /* 0x000fc400000000ff */
[----:B------:R-:W-:Y:S01]  /*8560*/  F2FP.F16.F32.PACK_AB R22, RZ, R22 ;  /* 0x00000016ff16723e */ /* 0x000fe200000000ff */
[----:B------:R-:W-:Y:S02]  /*8570*/  STG.E.U16 desc[UR10][R10.64], R3 ;  /* 0x000000030a007986 */ /* 0x000fe4000c10150a */
[----:B------:R-:W4:Y:S01]  /*8580*/  LDC R37, c[0x0][0x39c] ;  /* 0x0000e700ff257b82 */ /* 0x000f220000000800 */
[----:B-1----:R-:W-:Y:S01]  /*8590*/  IMAD.WIDE R16, R25, 0x2, R16 ;  /* 0x0000000219107825 */ /* 0x002fe200078e0210 */
[----:B------:R5:W-:Y:S01]  /*85a0*/  STG.E.U16 desc[UR10][R12.64], R15 ;  /* 0x0000000f0c007986 */ /* 0x000be2000c10150a */
[----:B------:R-:W-:-:S03]  /*85b0*/  F2FP.F16.F32.PACK_AB R24, RZ, R24 ;  /* 0x00000018ff18723e */ /* 0x000fc600000000ff */
[----:B------:R-:W1:Y:S02]  /*85c0*/  LDS R28, [R5+0xc180] ;  /* 0x00c18000051c7984 */ /* 0x000e640000000800 */
[----:B------:R-:W1:Y:S02]  /*85d0*/  LDC R33, c[0x0][0x39c] ;  /* 0x0000e700ff217b82 */ /* 0x000e640000000800 */
[----:B------:R1:W-:Y:S01]  /*85e0*/  STG.E.U16 desc[UR10][R6.64], R21 ;  /* 0x0000001506007986 */ /* 0x0003e2000c10150a */
[----:B---3--:R-:W-:Y:S01]  /*85f0*/  F2FP.F16.F32.PACK_AB R26, RZ, R26 ;  /* 0x0000001aff1a723e */ /* 0x008fe200000000ff */
[----:B-----5:R-:W-:Y:S02]  /*8600*/  IMAD.WIDE R14, R29, 0x2, R6 ;  /* 0x000000021d0e7825 */ /* 0x020fe400078e0206 */
[----:B------:R-:W3:Y:S02]  /*8610*/  LDS R31, [R5+0xc240] ;  /* 0x00c24000051f7984 */ /* 0x000ee40000000800 */
[----:B------:R-:W5:Y:S01]  /*8620*/  LDC R13, c[0x0][0x39c] ;  /* 0x0000e700ff0d7b82 */ /* 0x000f620000000800 */
[----:B--2---:R-:W-:Y:S01]  /*8630*/  IMAD.WIDE R18, R35, 0x2, R16 ;  /* 0x0000000223127825 */ /* 0x004fe200078e0210 */
[----:B------:R-:W2:Y:S01]  /*8640*/  LDS R29, [R5+0xc1c0] ;  /* 0x00c1c000051d7984 */ /* 0x000ea20000000800 */
[----:B------:R-:W-:-:S02]  /*8650*/  F2FP.F16.F32.PACK_AB R23, RZ, R23 ;  /* 0x00000017ff17723e */ /* 0x000fc400000000ff */
[----:B------:R-:W-:Y:S01]  /*8660*/  F2FP.F16.F32.PACK_AB R27, RZ, R27 ;  /* 0x0000001bff1b723e */ /* 0x000fe200000000ff */
[----:B------:R5:W-:Y:S02]  /*8670*/  STG.E.U16 desc[UR10][R14.64], R22 ;  /* 0x000000160e007986 */ /* 0x000be4000c10150a */
[----:B------:R-:W3:Y:S01]  /*8680*/  LDC R35, c[0x0][0x39c] ;  /* 0x0000e700ff237b82 */ /* 0x000ee20000000800 */
[----:B----4-:R-:W-:Y:S01]  /*8690*/  IMAD.WIDE R2, R37, 0x2, R18 ;  /* 0x0000000225027825 */ /* 0x010fe200078e0212 */
[----:B------:R-:W-:Y:S01]  /*86a0*/  F2FP.F16.F32.PACK_AB R4, RZ, R4 ;  /* 0x00000004ff04723e */ /* 0x000fe200000000ff */
[----:B------:R-:W4:Y:S01]  /*86b0*/  LDS R21, [R5+0xc340] ;  /* 0x00c3400005157984 */ /* 0x000f220000000800 */
[----:B------:R-:W-:Y:S01]  /*86c0*/  F2FP.F16.F32.PACK_AB R20, RZ, R20 ;  /* 0x00000014ff14723e */ /* 0x000fe200000000ff */
[----:B------:R-:W-:-:S03]  /*86d0*/  IMAD.WIDE R10, R39, 0x2, R2 ;  /* 0x00000002270a7825 */ /* 0x000fc600078e0202 */
[----:B------:R-:W2:Y:S01]  /*86e0*/  LDC R12, c[0x0][0x39c] ;  /* 0x0000e700ff0c7b82 */ /* 0x000ea20000000800 */
[----:B------:R-:W4:Y:S01]  /*86f0*/  LDS R22, [R5+0xe000] ;  /* 0x00e0000005167984 */ /* 0x000f220000000800 */
[----:B-1----:R-:W-:-:S06]  /*8700*/  IMAD.WIDE R8, R33, 0x2, R14 ;  /* 0x0000000221087825 */ /* 0x002fcc00078e020e */
[----:B------:R-:W1:Y:S01]  /*8710*/  LDC R33, c[0x0][0x39c] ;  /* 0x0000e700ff217b82 */ /* 0x000e620000000800 */
[----:B------:R3:W-:Y:S01]  /*8720*/  STG.E.U16 desc[UR10][R8.64], R0 ;  /* 0x0000000008007986 */ /* 0x0007e2000c10150a */
[----:B-----5:R-:W-:Y:S01]  /*8730*/  IMAD.WIDE R6, R13, 0x2, R10 ;  /* 0x000000020d067825 */ /* 0x020fe200078e020a */
[----:B------:R-:W-:Y:S02]  /*8740*/  PRMT R13, R23, 0x7610, R13 ;  /* 0x00007610170d7816 */ /* 0x000fe4000000000d */
[----:B------:R5:W-:Y:S01]  /*8750*/  STG.E.U16 desc[UR10][R16.64], R24 ;  /* 0x0000001810007986 */ /* 0x000be2000c10150a */
[----:B------:R-:W-:Y:S02]  /*8760*/  F2FP.F16.F32.PACK_AB R28, RZ, R28 ;  /* 0x0000001cff1c723e */ /* 0x000fe400000000ff */
[----:B------:R-:W1:Y:S01]  /*8770*/  LDC.64 R14, c[0x0][0x390] ;  /* 0x0000e400ff0e7b82 */ /* 0x000e620000000a00 */
[----:B------:R-:W-:Y:S04]  /*8780*/  STG.E.U16 desc[UR10][R18.64], R26 ;  /* 0x0000001a12007986 */ /* 0x000fe8000c10150a */
[----:B------:R-:W1:Y:S01]  /*8790*/  LDS R18, [R5+0xc2c0] ;  /* 0x00c2c00005127984 */ /* 0x000e620000000800 */
[----:B---3--:R-:W-:Y:S01]  /*87a0*/  IMAD.WIDE R8, R35, 0x2, R6 ;  /* 0x0000000223087825 */ /* 0x008fe200078e0206 */
[----:B------:R-:W-:Y:S01]  /*87b0*/  F2FP.F16.F32.PACK_AB R31, RZ, R31 ;  /* 0x0000001fff1f723e */ /* 0x000fe200000000ff */
[----:B------:R-:W3:Y:S01]  /*87c0*/  LDC R37, c[0x0][0x39c] ;  /* 0x0000e700ff257b82 */ /* 0x000ee20000000800 */
[----:B------:R-:W3:Y:S01]  /*87d0*/  LDS R0, [R5+0xc280] ;  /* 0x00c2800005007984 */ /* 0x000ee20000000800 */
[----:B-----5:R-:W-:Y:S01]  /*87e0*/  PRMT R16, R27, 0x7610, R16 ;  /* 0x000076101b107816 */ /* 0x020fe20000000010 */
[----:B--2---:R-:W-:Y:S01]  /*87f0*/  IMAD R25, R12, 0x8, R25 ;  /* 0x000000080c197824 */ /* 0x004fe200078e0219 */
[----:B------:R-:W-:Y:S01]  /*8800*/  F2FP.F16.F32.PACK_AB R29, RZ, R29 ;  /* 0x0000001dff1d723e */ /* 0x000fe200000000ff */
[----:B------:R-:W-:Y:S03]  /*8810*/  STG.E.U16 desc[UR10][R2.64], R4 ;  /* 0x0000000402007986 */ /* 0x000fe6000c10150a */
[----:B------:R-:W2:Y:S01]  /*8820*/  LDC R17, c[0x0][0x39c] ;  /* 0x0000e700ff117b82 */ /* 0x000ea20000000800 */
[----:B------:R5:W-:Y:S01]  /*8830*/  STG.E.U16 desc[UR10][R10.64], R13 ;  /* 0x0000000d0a007986 */ /* 0x000be2000c10150a */
[----:B----4-:R-:W-:-:S03]  /*8840*/  F2FP.F16.F32.PACK_AB R21, RZ, R21 ;  /* 0x00000015ff15723e */ /* 0x010fc600000000ff */
[----:B------:R-:W4:Y:S03]  /*8850*/  LDS R4, [R5+0xc380] ;  /* 0x00c3800005047984 */ /* 0x000f260000000800 */
[----:B------:R-:W4:Y:S01]  /*8860*/  LDC R23, c[0x0][0x39c] ;  /* 0x0000e700ff177b82 */ /* 0x000f220000000800 */
[----:B-1----:R-:W-:Y:S01]  /*8870*/  IMAD.WIDE R14, R25, 0x2, R14 ;  /* 0x00000002190e7825 */ /* 0x002fe200078e020e */
[----:B------:R-:W1:Y:S01]  /*8880*/  LDS R19, [R5+0xc300] ;  /* 0x00c3000005137984 */ /* 0x000e620000000800 */
[----:B------:R-:W-:Y:S02]  /*8890*/  F2FP.F16.F32.PACK_AB R22, RZ, R22 ;  /* 0x00000016ff16723e */ /* 0x000fe400000000ff */
[----:B-----5:R-:W-:Y:S01]  /*88a0*/  IMAD.WIDE R12, R33, 0x2, R8 ;  /* 0x00000002210c7825 */ /* 0x020fe200078e0208 */
[----:B------:R3:W-:Y:S01]  /*88b0*/  STG.E.U16 desc[UR10][R6.64], R16 ;  /* 0x0000001006007986 */ /* 0x0007e2000c10150a */
[----:B------:R-:W-:Y:S01]  /*88c0*/  PRMT R11, R29, 0x7610, R11 ;  /* 0x000076101d0b7816 */ /* 0x000fe2000000000b */
[----:B------:R-:W5:Y:S02]  /*88d0*/  LDC R27, c[0x0][0x39c] ;  /* 0x0000e700ff1b7b82 */ /* 0x000f640000000800 */
[----:B------:R4:W-:Y:S04]  /*88e0*/  STG.E.U16 desc[UR10][R8.64], R20 ;  /* 0x0000001408007986 */ /* 0x0009e8000c10150a */
[----:B------:R4:W-:Y:S02]  /*88f0*/  STG.E.U16 desc[UR10][R12.64], R28 ;  /* 0x0000001c0c007986 */ /* 0x0009e4000c10150a */
[----:B------:R-:W1:Y:S01]  /*8900*/  LDC R33, c[0x0][0x39c] ;  /* 0x0000e700ff217b82 */ /* 0x000e620000000800 */
[----:B--2---:R-:W-:Y:S01]  /*8910*/  IMAD.WIDE R2, R17, 0x2, R12 ;  /* 0x0000000211027825 */ /* 0x004fe200078e020c */
[----:B------:R-:W2:Y:S03]  /*8920*/  LDS R20, [R5+0xc3c0] ;  /* 0x00c3c00005147984 */ /* 0x000ea60000000800 */
[----:B---3--:R-:W-:Y:S01]  /*8930*/  IMAD.WIDE R6, R37, 0x2, R14 ;  /* 0x0000000225067825 */ /* 0x008fe200078e020e */
[----:B------:R5:W-:Y:S01]  /*8940*/  STG.E.U16 desc[UR10][R2.64], R11 ;  /* 0x0000000b02007986 */ /* 0x000be2000c10150a */
[----:B------:R-:W-:Y:S01]  /*8950*/  F2FP.F16.F32.PACK_AB R18, RZ, R18 ;  /* 0x00000012ff12723e */ /* 0x000fe200000000ff */
[----:B------:R-:W3:Y:S01]  /*8960*/  LDC R35, c[0x0][0x39c] ;  /* 0x0000e700ff237b82 */ /* 0x000ee20000000800 */
[----:B------:R-:W-:Y:S01]  /*8970*/  F2FP.F16.F32.PACK_AB R0, RZ, R0 ;  /* 0x00000000ff00723e */ /* 0x000fe200000000ff */
[----:B------:R1:W-:Y:S01]  /*8980*/  STG.E.U16 desc[UR10][R14.64], R30 ;  /* 0x0000001e0e007986 */ /* 0x0003e2000c10150a */
[----:B----4-:R-:W-:Y:S01]  /*8990*/  IMAD.WIDE R8, R23, 0x2, R6 ;  /* 0x0000000217087825 */ /* 0x010fe200078e0206 */
[----:B------:R-:W-:-:S02]  /*89a0*/  PRMT R13, R18, 0x7610, R13 ;  /* 0x00007610120d7816 */ /* 0x000fc4000000000d */
[----:B------:R3:W-:Y:S02]  /*89b0*/  STG.E.U16 desc[UR10][R6.64], R31 ;  /* 0x0000001f06007986 */ /* 0x0007e4000c10150a */
[----:B------:R-:W4:Y:S01]  /*89c0*/  LDC R29, c[0x0][0x39c] ;  /* 0x0000e700ff1d7b82 */ /* 0x000f220000000800 */
[----:B-----5:R-:W-:Y:S01]  /*89d0*/  IMAD.WIDE R10, R27, 0x2, R8 ;  /* 0x000000021b0a7825 */ /* 0x020fe200078e0208 */
[----:B------:R-:W5:Y:S01]  /*89e0*/  LDS R23, [R5+0xe040] ;  /* 0x00e0400005177984 */ /* 0x000f620000000800 */
[----:B------:R-:W-:-:S03]  /*89f0*/  F2FP.F16.F32.PACK_AB R4, RZ, R4 ;  /* 0x00000004ff04723e */ /* 0x000fc600000000ff */
[----:B------:R-:W5:Y:S02]  /*8a00*/  LDS R24, [R5+0xe080] ;  /* 0x00e0800005187984 */ /* 0x000f640000000800 */
[----:B------:R-:W5:Y:S01]  /*8a10*/  LDC R27, c[0x0][0x39c] ;  /* 0x0000e700ff1b7b82 */ /* 0x000f620000000800 */
[----:B-1----:R-:W-:Y:S01]  /*8a20*/  IMAD.WIDE R2, R33, 0x2, R10 ;  /* 0x0000000221027825 */ /* 0x002fe200078e020a */
[----:B------:R-:W-:Y:S01]  /*8a30*/  PRMT R15, R21, 0x7610, R15 ;  /* 0x00007610150f7816 */ /* 0x000fe2000000000f */
[----:B------:R1:W-:Y:S01]  /*8a40*/  STG.E.U16 desc[UR10][R8.64], R0 ;  /* 0x0000000008007986 */ /* 0x0003e2000c10150a */
[----:B------:R-:W-:-:S03]  /*8a50*/  F2FP.F16.F32.PACK_AB R19, RZ, R19 ;  /* 0x00000013ff13723e */ /* 0x000fc600000000ff */
[----:B------:R4:W-:Y:S01]  /*8a60*/  STG.E.U16 desc[UR10][R10.64], R13 ;  /* 0x0000000d0a007986 */ /* 0x0009e2000c10150a */
[----:B------:R-:W5:Y:S01]  /*8a70*/  LDC R26, c[0x0][0x39c] ;  /* 0x0000e700ff1a7b82 */ /* 0x000f620000000800 */
[----:B---3--:R-:W-:Y:S02]  /*8a80*/  IMAD.WIDE R6, R35, 0x2, R2 ;  /* 0x0000000223067825 */ /* 0x008fe400078e0202 */
[----:B------:R-:W-:Y:S01]  /*8a90*/  STG.E.U16 desc[UR10][R2.64], R19 ;  /* 0x0000001302007986 */ /* 0x000fe2000c10150a */
[----:B-1----:R-:W-:-:S04]  /*8aa0*/  PRMT R0, R4, 0x7610, R0 ;  /* 0x0000761004007816 */ /* 0x002fc80000000000 */
[----:B------:R-:W1:Y:S01]  /*8ab0*/  LDC.64 R16, c[0x0][0x390] ;  /* 0x0000e400ff107b82 */ /* 0x000e620000000a00 */
[----:B------:R-:W3:Y:S01]  /*8ac0*/  LDS R4, [R5+0xe0c0] ;  /* 0x00e0c00005047984 */ /* 0x000ee20000000800 */
[----:B--2---:R-:W-:Y:S01]  /*8ad0*/  F2FP.F16.F32.PACK_AB R20, RZ, R20 ;  /* 0x00000014ff14723e */ /* 0x004fe200000000ff */
[----:B----4-:R-:W-:Y:S02]  /*8ae0*/  IMAD.WIDE R12, R29, 0x2, R6 ;  /* 0x000000021d0c7825 */ /* 0x010fe400078e0206 */
[----:B------:R1:W-:Y:S03]  /*8af0*/  STG.E.U16 desc[UR10][R6.64], R15 ;  /* 0x0000000f06007986 */ /* 0x0003e6000c10150a */
[----:B------:R-:W2:Y:S01]  /*8b00*/  LDC R30, c[0x0][0x39c] ;  /* 0x0000e700ff1e7b82 */ /* 0x000ea20000000800 */
[----:B-----5:R-:W-:Y:S01]  /*8b10*/  IMAD.WIDE R8, R27, 0x2, R12 ;  /* 0x000000021b087825 */ /* 0x020fe200078e020c */
[----:B------:R-:W4:Y:S04]  /*8b20*/  LDS R28, [R5+0xe140] ;  /* 0x00e14000051c7984 */ /* 0x000f280000000800 */
[----:B------:R-:W5:Y:S02]  /*8b30*/  LDS R27, [R5+0xe100] ;  /* 0x00e10000051b7984 */ /* 0x000f640000000800 */
[----:B------:R-:W3:Y:S01]  /*8b40*/  LDC R31, c[0x0][0x39c] ;  /* 0x0000e700ff1f7b82 */ /* 0x000ee20000000800 */
[----:B------:R-:W-:Y:S01]  /*8b50*/  IMAD R25, R26, 0x8, R25 ;  /* 0x000000081a197824 */ /* 0x000fe200078e0219 */
[----:B------:R-:W-:Y:S01]  /*8b60*/  STG.E.U16 desc[UR10][R12.64], R0 ;  /* 0x000000000c007986 */ /* 0x000fe2000c10150a */
[----:B------:R-:W-:-:S03]  /*8b70*/  F2FP.F16.F32.PACK_AB R23, RZ, R23 ;  /* 0x00000017ff17723e */ /* 0x000fc600000000ff */
[----:B------:R2:W-:Y:S01]  /*8b80*/  STG.E.U16 desc[UR10][R8.64], R20 ;  /* 0x0000001408007986 */ /* 0x0005e2000c10150a */
[----:B------:R-:W-:Y:S01]  /*8b90*/  F2FP.F16.F32.PACK_AB R24, RZ, R24 ;  /* 0x00000018ff18723e */ /* 0x000fe200000000ff */
[----:B------:R-:W4:Y:S01]  /*8ba0*/  LDC R21, c[0x0][0x39c] ;  /* 0x0000e700ff157b82 */ /* 0x000f220000000800 */
[----:B-1----:R-:W-:Y:S01]  /*8bb0*/  IMAD.WIDE R14, R25, 0x2, R16 ;  /* 0x00000002190e7825 */ /* 0x002fe200078e0210 */
[----:B------:R-:W1:Y:S04]  /*8bc0*/  LDS R29, [R5+0xe180] ;  /* 0x00e18000051d7984 */ /* 0x000e680000000800 */
[----:B------:R-:W-:Y:S02]  /*8bd0*/  LDS R20, [R5+0xe240] ;  /* 0x00e2400005147984 */ /* 0x000fe40000000800 */
[----:B------:R-:W1:Y:S01]  /*8be0*/  LDC R33, c[0x0][0x39c] ;  /* 0x0000e700ff217b82 */ /* 0x000e620000000800 */
[----:B--2---:R-:W-:Y:S01]  /*8bf0*/  IMAD R3, R30, 0x8, R25 ;  /* 0x000000081e037824 */ /* 0x004fe200078e0219 */
[----:B------:R-:W2:Y:S01]  /*8c00*/  LDS R0, [R5+0xe200] ;  /* 0x00e2000005007984 */ /* 0x000ea20000000800 */
[----:B------:R-:W-:-:S03]  /*8c10*/  PRMT R9, R24, 0x7610, R9 ;  /* 0x0000761018097816 */ /* 0x000fc60000000009 */
[----:B------:R-:W2:Y:S02]  /*8c20*/  LDS R30, [R5+0xe1c0] ;  /* 0x00e1c000051e7984 */ /* 0x000ea40000000800 */
[----:B------:R-:W2:Y:S01]  /*8c30*/  LDC.64 R18, c[0x0][0x390] ;  /* 0x0000e400ff127b82 */ /* 0x000ea20000000a00 */
[----:B---3--:R-:W-:Y:S01]  /*8c40*/  IMAD.WIDE R10, R31, 0x2, R14 ;  /* 0x000000021f0a7825 */ /* 0x008fe200078e020e */
[----:B------:R-:W-:Y:S01]  /*8c50*/  STG.E.U16 desc[UR10][R14.64], R22 ;  /* 0x000000160e007986 */ /* 0x000fe2000c10150a */
[----:B------:R-:W-:-:S03]  /*8c60*/  F2FP.F16.F32.PACK_AB R4, RZ, R4 ;  /* 0x00000004ff04723e */ /* 0x000fc600000000ff */
[----:B------:R3:W-:Y:S02]  /*8c70*/  STG.E.U16 desc[UR10][R10.64], R23 ;  /* 0x000000170a007986 */ /* 0x0007e4000c10150a */
[----:B------:R-:W2:Y:S01]  /*8c80*/  LDC R25, c[0x0][0x39c] ;  /* 0x0000e700ff197b82 */ /* 0x000ea20000000800 */
[----:B----4-:R-:W-:Y:S01]  /*8c90*/  IMAD.WIDE R16, R21, 0x2, R10 ;  /* 0x0000000215107825 */ /* 0x010fe200078e020a */
[----:B------:R-:W4:Y:S01]  /*8ca0*/  LDS R22, [R5+0xe2c0] ;  /* 0x00e2c00005167984 */ /* 0x000f220000000800 */
[----:B------:R-:W-:-:S03]  /*8cb0*/  F2FP.F16.F32.PACK_AB R28, RZ, R28 ;  /* 0x0000001cff1c723e */ /* 0x000fc600000000ff */
[----:B------:R-:W-:Y:S01]  /*8cc0*/  LDS R21, [R5+0xe280] ;  /* 0x00e2800005157984 */ /* 0x000fe20000000800 */
[----:B-----5:R-:W-:Y:S01]  /*8cd0*/  F2FP.F16.F32.PACK_AB R27, RZ, R27 ;  /* 0x0000001bff1b723e */ /* 0x020fe200000000ff */
[----:B------:R-:W5:Y:S01]  /*8ce0*/  LDC R7, c[0x0][0x39c] ;  /* 0x0000e700ff077b82 */ /* 0x000f620000000800 */
[----:B-1----:R-:W-:Y:S01]  /*8cf0*/  IMAD.WIDE R12, R33, 0x2, R16 ;  /* 0x00000002210c7825 */ /* 0x002fe200078e0210 */
[----:B------:R-:W1:Y:S01]  /*8d00*/  LDS R23, [R5+0xe300] ;  /* 0x00e3000005177984 */ /* 0x000e620000000800 */
[----:B---3--:R-:W-:-:S03]  /*8d10*/  PRMT R11, R4, 0x7610, R11 ;  /* 0x00007610040b7816 */ /* 0x008fc6000000000b */
[----:B------:R-:W3:Y:S02]  /*8d20*/  LDS R24, [R5+0xe340] ;  /* 0x00e3400005187984 */ /* 0x000ee40000000800 */
[----:B------:R-:W4:Y:S01]  /*8d30*/  LDC R37, c[0x0][0x39c] ;  /* 0x0000e700ff257b82 */ /* 0x000f220000000800 */
[----:B--2---:R-:W-:Y:S01]  /*8d40*/  IMAD.WIDE R2, R3, 0x2, R18 ;  /* 0x0000000203027825 */ /* 0x004fe200078e0212 */
[----:B------:R-:W2:Y:S01]  /*8d50*/  LDS R26, [R5+0xe3c0] ;  /* 0x00e3c000051a7984 */ /* 0x000ea20000000800 */
[----:B------:R-:W-:-:S03]  /*8d60*/  F2FP.F16.F32.PACK_AB R29, RZ, R29 ;  /* 0x0000001dff1d723e */ /* 0x000fc600000000ff */
[----:B------:R5:W-:Y:S02]  /*8d70*/  STG.E.U16 desc[UR10][R16.64], R9 ;  /* 0x0000000910007986 */ /* 0x000be4000c10150a */
[----:B------:R-:W1:Y:S01]  /*8d80*/  LDC R31, c[0x0][0x39c] ;  /* 0x0000e700ff1f7b82 */ /* 0x000e620000000800 */
[----:B------:R-:W-:Y:S01]  /*8d90*/  IMAD.WIDE R14, R25, 0x2, R12 ;  /* 0x00000002190e7825 */ /* 0x000fe200078e020c */
[----:B------:R-:W-:Y:S01]  /*8da0*/  STG.E.U16 desc[UR10][R12.64], R11 ;  /* 0x0000000b0c007986 */ /* 0x000fe2000c10150a */
[----:B------:R-:W-:-:S03]  /*8db0*/  F2FP.F16.F32.PACK_AB R0, RZ, R0 ;  /* 0x00000000ff00723e */ /* 0x000fc600000000ff */
[----:B------:R-:W2:Y:S01]  /*8dc0*/  LDS R25, [R5+0xe380] ;  /* 0x00e3800005197984 */ /* 0x000ea20000000800 */
[----:B------:R-:W-:Y:S01]  /*8dd0*/  F2FP.F16.F32.PACK_AB R30, RZ, R30 ;  /* 0x0000001eff1e723e */ /* 0x000fe200000000ff */
[----:B------:R-:W2:Y:S01]  /*8de0*/  LDC R39, c[0x0][0x39c] ;  /* 0x0000e700ff277b82 */ /* 0x000ea20000000800 */
[----:B-----5:R-:W-:Y:S01]  /*8df0*/  IMAD.WIDE R6, R7, 0x2, R2 ;  /* 0x0000000207067825 */ /* 0x020fe200078e0202 */
[----:B------:R-:W-:-:S05]  /*8e00*/  PRMT R17, R27, 0x7610, R17 ;  /* 0x000076101b117816 */ /* 0x000fca0000000011 */
[----:B------:R5:W-:Y:S01]  /*8e10*/  STG.E.U16 desc[UR10][R14.64], R17 ;  /* 0x000000110e007986 */ /* 0x000be2000c10150a */
[----:B------:R-:W2:Y:S01]  /*8e20*/  LDC R33, c[0x0][0x39c] ;  /* 0x0000e700ff217b82 */ /* 0x000ea20000000800 */
[----:B----4-:R-:W-:Y:S01]  /*8e30*/  IMAD.WIDE R8, R37, 0x2, R6 ;  /* 0x0000000225087825 */ /* 0x010fe200078e0206 */
[----:B------:R-:W-:-:S06]  /*8e40*/  F2FP.F16.F32.PACK_AB R22, RZ, R22 ;  /* 0x00000016ff16723e */ /* 0x000fcc00000000ff */
[----:B------:R-:W4:Y:S01]  /*8e50*/  LDC R35, c[0x0][0x39c] ;  /* 0x0000e700ff237b82 */ /* 0x000f220000000800 */
[----:B-1----:R-:W-:Y:S01]  /*8e60*/  IMAD.WIDE R18, R31, 0x2, R14 ;  /* 0x000000021f127825 */ /* 0x002fe200078e020e */
[----:B------:R-:W-:Y:S02]  /*8e70*/  F2FP.F16.F32.PACK_AB R23, RZ, R23 ;  /* 0x00000017ff17723e */ /* 0x000fe400000000ff */
[----:B-----5:R-:W-:Y:S02]  /*8e80*/  F2FP.F16.F32.PACK_AB R15, RZ, R20 ;  /* 0x00000014ff0f723e */ /* 0x020fe400000000ff */
[----:B------:R1:W-:Y:S01]  /*8e90*/  STG.E.U16 desc[UR10][R18.64], R28 ;  /* 0x0000001c12007986 */ /* 0x0003e2000c10150a */
[----:B---3--:R-:W-:Y:S01]  /*8ea0*/  F2FP.F16.F32.PACK_AB R24, RZ, R24 ;  /* 0x00000018ff18723e */ /* 0x008fe200000000ff */
[----:B------:R-:W3:Y:S01]  /*8eb0*/  LDC R27, c[0x0][0x39c] ;  /* 0x0000e700ff1b7b82 */ /* 0x000ee20000000800 */
[----:B--2---:R-:W-:Y:S01]  /*8ec0*/  IMAD.WIDE R4, R39, 0x2, R8 ;  /* 0x0000000227047825 */ /* 0x004fe200078e0208 */
[----:B------:R-:W-:-:S03]  /*8ed0*/  F2FP.F16.F32.PACK_AB R26, RZ, R26 ;  /* 0x0000001aff1a723e */ /* 0x000fc600000000ff */
[----:B------:R-:W-:-:S03]  /*8ee0*/  IMAD.WIDE R10, R41, 0x2, R4 ;  /* 0x00000002290a7825 */ /* 0x000fc600078e0204 */
[----:B------:R-:W2:Y:S01]  /*8ef0*/  LDC R31, c[0x0][0x39c] ;  /* 0x0000e700ff1f7b82 */ /* 0x000ea20000000800 */
[----:B------:R-:W-:Y:S01]  /*8f00*/  IMAD.WIDE R16, R33, 0x2, R18 ;  /* 0x0000000221107825 */ /* 0x000fe200078e0212 */
[----:B-1----:R-:W-:Y:S02]  /*8f10*/  F2FP.F16.F32.PACK_AB R19, RZ, R21 ;  /* 0x00000015ff13723e */ /* 0x002fe400000000ff */
[----:B------:R-:W-:Y:S01]  /*8f20*/  F2FP.F16.F32.PACK_AB R25, RZ, R25 ;  /* 0x00000019ff19723e */ /* 0x000fe200000000ff */
[----:B------:R-:W-:Y:S01]  /*8f30*/  IMAD.WIDE R12, R43, 0x2, R10 ;  /* 0x000000022b0c7825 */ /* 0x000fe200078e020a */
[----:B------:R-:W-:Y:S03]  /*8f40*/  STG.E.U16 desc[UR10][R16.64], R29 ;  /* 0x0000001d10007986 */ /* 0x000fe6000c10150a */
[----:B----4-:R-:W-:-:S05]  /*8f50*/  IMAD.WIDE R20, R35, 0x2, R16 ;  /* 0x0000000223147825 */ /* 0x010fca00078e0210 */
[----:B------:R-:W-:Y:S04]  /*8f60*/  STG.E.U16 desc[UR10][R20.64], R30 ;  /* 0x0000001e14007986 */ /* 0x000fe8000c10150a */
[----:B------:R-:W-:Y:S04]  /*8f70*/  STG.E.U16 desc[UR10][R2.64], R0 ;  /* 0x0000000002007986 */ /* 0x000fe8000c10150a */
[----:B------:R3:W-:Y:S04]  /*8f80*/  STG.E.U16 desc[UR10][R6.64], R15 ;  /* 0x0000000f06007986 */ /* 0x0007e8000c10150a */
[----:B------:R-:W-:Y:S04]  /*8f90*/  STG.E.U16 desc[UR10][R8.64], R19 ;  /* 0x0000001308007986 */ /* 0x000fe8000c10150a */
[----:B------:R-:W-:Y:S01]  /*8fa0*/  STG.E.U16 desc[UR10][R4.64], R22 ;  /* 0x0000001604007986 */ /* 0x000fe2000c10150a */
[----:B---3--:R-:W-:-:S03]  /*8fb0*/  IMAD.WIDE R14, R27, 0x2, R12 ;  /* 0x000000021b0e7825 */ /* 0x008fc600078e020c */
[----:B------:R-:W-:Y:S04]  /*8fc0*/  STG.E.U16 desc[UR10][R10.64], R23 ;  /* 0x000000170a007986 */ /* 0x000fe8000c10150a */
[----:B------:R-:W-:Y:S01]  /*8fd0*/  STG.E.U16 desc[UR10][R12.64], R24 ;  /* 0x000000180c007986 */ /* 0x000fe2000c10150a */
[----:B--2---:R-:W-:-:S03]  /*8fe0*/  IMAD.WIDE R16, R31, 0x2, R14 ;  /* 0x000000021f107825 */ /* 0x004fc600078e020e */
[----:B------:R-:W-:Y:S04]  /*8ff0*/  STG.E.U16 desc[UR10][R14.64], R25 ;  /* 0x000000190e007986 */ /* 0x000fe8000c10150a */
[----:B------:R-:W-:Y:S01]  /*9000*/  STG.E.U16 desc[UR10][R16.64], R26 ;  /* 0x0000001a10007986 */ /* 0x000fe2000c10150a */
[----:B------:R-:W-:Y:S05]  /*9010*/  EXIT ;  /* 0x000000000000794d */ /* 0x000fea0003800000 */
.L_x_18:
[----:B------:R-:W-:-:S00]  /*9020*/  BRA `(.L_x_18) ;  /* 0xfffffffc00fc7947 */ /* 0x000fc0000383ffff */
[----:B------:R-:W-:-:S00]  /*9030*/  NOP ;  /* 0x0000000000007918 */ /* 0x000fc00000000000 */
        /* <DEDUP_REMOVED lines=12> */
.L_x_19:


//--------------------- .nv.shared._Z6matmulP6__halfS0_S0_iii --------------------------
	.section	.nv.shared._Z6matmulP6__halfS0_S0_iii,"aw",@nobits
	.sectionflags	@""
	.align	16
	.zero		1024


//--------------------- .nv.shared.reserved.0     --------------------------
	.section	.nv.shared.reserved.0,"aw",@nobits
	.weak		__nv_reservedSMEM_offset_0_alias
	.size		__nv_reservedSMEM_offset_0_alias, 0, 64
	.other		__nv_reservedSMEM_offset_0_alias,@"STO_CUDA_RESERVED_SHARED STV_DEFAULT"
__nv_reservedSMEM_offset_0_alias:
	.zero		0
	.zero		64


//--------------------- .nv.constant0._Z6matmulP6__halfS0_S0_iii --------------------------
	.section	.nv.constant0._Z6matmulP6__halfS0_S0_iii,"a",@progbits
	.sectionflags	@""
	.align	4
.nv.constant0._Z6matmulP6__halfS0_S0_iii:
	.zero		932


//--------------------- SYMBOLS --------------------------

	.type		.nv.reservedSmem.offset0,@object
	.size		.nv.reservedSmem.offset0,0x4
	.type		.nv.reservedSmem.cap,@object
	.size		.nv.reservedSmem.cap,0x4
